	.target	sm_100a

	.elftype	@"ET_EXEC"


//--------------------- .note.nv.tkinfo           --------------------------
	.section	.note.nv.tkinfo,"",@"SHT_NOTE"
	.sectionflags	@"SHF_NOTE_NV_TKINFO"
	.tkinfo
        /*0018*/ 	.word	0x00000002
        /*0030*/ 	.string	""
        /*0030*/ 	.string	"ptxas"
        /*0030*/ 	.string	"Cuda compilation tools, release 13.0, V13.0.88"
        /*0030*/ 	.string	"Build cuda_13.0.r13.0/compiler.36424714_0"
        /*0030*/ 	.string	"-arch sm_100a -m 64 "



//--------------------- .note.nv.cuinfo           --------------------------
	.section	.note.nv.cuinfo,"",@"SHT_NOTE"
	.sectionflags	@"SHF_NOTE_NV_CUINFO"
        /*0018*/ 	.short	0x0002
        /*001a*/ 	.short	0x0064
        /*001c*/ 	.short	0x0082
	.zero		2


//--------------------- .nv.info                  --------------------------
	.section	.nv.info,"",@"SHT_CUDA_INFO"
	.align	4


	//----- nvinfo : EIATTR_REGCOUNT
	.align		4
        /*0000*/ 	.byte	0x04, 0x2f
        /*0002*/ 	.short	(.L_12 - .L_11)
	.align		4
.L_11:
        /*0004*/ 	.word	index@(_ZN7cutlass6KernelINS_4gemm6kernel18GemmSplitKParallelINS1_11threadblock12MmaPipelinedINS1_9GemmShapeILi128ELi128ELi32EEENS_9transform11threadblock22PredicatedTileIteratorINS_11MatrixShapeILi128ELi32EEENS_6half_tENS_6layout11ColumnMajorELi1ENS8_29PitchLinearWarpRakedThreadMapINS_16PitchLinearShapeILi128ELi32EEELi128ENSH_ILi8ELi4EEELi8EEELi8ELb0ENSE_9NoPermuteEEENS9_19RegularTileIteratorISC_SD_NSE_45ColumnMajorVoltaTensorOpMultiplicandCongruousILi16EEELi1ESK_Li16EEENSA_INSB_ILi32ELi128EEESD_NSE_8RowMajorELi0ESK_Li8ELb0ESL_EENSN_ISR_SD_NSE_43RowMajorVoltaTensorOpMultiplicandBCongruousILi16EEELi0ESK_Li16EEEfSS_NS4_9MmaPolicyINS1_4warp16MmaVoltaTensorOpINS6_ILi64ELi64ELi32EEESD_SP_SD_SV_fSS_NSY_17MmaTensorOpPolicyINS_4arch3MmaINS6_ILi16ELi16ELi4EEELi32ESD_SF_SD_SS_fSS_NS12_13OpMultiplyAddEEENSB_ILi1ELi1EEEEEbEENSB_ILi0ELi0EEES1A_Li1EEENS_21NumericArrayConverterISD_SD_Li32ELNS_15FloatRoundStyleE2ENS8_6thread14UnaryTransform8IdentityEEES1H_bEENS_8epilogue11threadblock8EpilogueIS7_S19_Li1ENS1K_22PredicatedTileIteratorINS1K_26OutputTileOptimalThreadMapINS1K_15OutputTileShapeILi128ELi4ELi4ELi2ELi1EEENS1O_ILi1ELi2ELi2ELi1ELi4EEELi128ELi4ELi32EEEfLb0ESL_Lb0EEENS1J_4warp29FragmentIteratorVoltaTensorOpIS10_NS6_ILi32ELi32ELi4EEEfSS_EENS1T_25TileIteratorVoltaTensorOpIS10_S1V_fSS_EENS1K_18SharedLoadIteratorINS1R_18CompactedThreadMapEfLi8EEENS1J_6thread7ConvertIfLi4EfLS1D_2EEENSB_ILi0ELi2EEELi1ELi1EEENS4_38GemmSplitKHorizontalThreadblockSwizzleEEEEEvNT_6ParamsE)
        /*0008*/ 	.word	0x000000ff


	//----- nvinfo : EIATTR_FRAME_SIZE
	.align		4
.L_12:
        /*000c*/ 	.byte	0x04, 0x11
        /*000e*/ 	.short	(.L_14 - .L_13)
	.align		4
.L_13:
        /*0010*/ 	.word	index@($__internal_2_$__cuda_sm_8x_mma_shfl_f16)
        /*0014*/ 	.word	0x00000048


	//----- nvinfo : EIATTR_FRAME_SIZE
	.align		4
.L_14:
        /*0018*/ 	.byte	0x04, 0x11
        /*001a*/ 	.short	(.L_16 - .L_15)
	.align		4
.L_15:
        /*001c*/ 	.word	index@($__internal_1_$__cuda_sm_8x_mma_row_col_f32_f16_f16_f32)
        /*0020*/ 	.word	0x00000048


	//----- nvinfo : EIATTR_FRAME_SIZE
	.align		4
.L_16:
        /*0024*/ 	.byte	0x04, 0x11
        /*0026*/ 	.short	(.L_18 - .L_17)
	.align		4
.L_17:
        /*0028*/ 	.word	index@($__internal_0_$__cuda_sm_8x_mma_col_row_f32_f16_f16_f32)
        /*002c*/ 	.word	0x00000048


	//----- nvinfo : EIATTR_FRAME_SIZE
	.align		4
.L_18:
        /*0030*/ 	.byte	0x04, 0x11
        /*0032*/ 	.short	(.L_20 - .L_19)
	.align		4
.L_19:
        /*0034*/ 	.word	index@(_ZN7cutlass6KernelINS_4gemm6kernel18GemmSplitKParallelINS1_11threadblock12MmaPipelinedINS1_9GemmShapeILi128ELi128ELi32EEENS_9transform11threadblock22PredicatedTileIteratorINS_11MatrixShapeILi128ELi32EEENS_6half_tENS_6layout11ColumnMajorELi1ENS8_29PitchLinearWarpRakedThreadMapINS_16PitchLinearShapeILi128ELi32EEELi128ENSH_ILi8ELi4EEELi8EEELi8ELb0ENSE_9NoPermuteEEENS9_19RegularTileIteratorISC_SD_NSE_45ColumnMajorVoltaTensorOpMultiplicandCongruousILi16EEELi1ESK_Li16EEENSA_INSB_ILi32ELi128EEESD_NSE_8RowMajorELi0ESK_Li8ELb0ESL_EENSN_ISR_SD_NSE_43RowMajorVoltaTensorOpMultiplicandBCongruousILi16EEELi0ESK_Li16EEEfSS_NS4_9MmaPolicyINS1_4warp16MmaVoltaTensorOpINS6_ILi64ELi64ELi32EEESD_SP_SD_SV_fSS_NSY_17MmaTensorOpPolicyINS_4arch3MmaINS6_ILi16ELi16ELi4EEELi32ESD_SF_SD_SS_fSS_NS12_13OpMultiplyAddEEENSB_ILi1ELi1EEEEEbEENSB_ILi0ELi0EEES1A_Li1EEENS_21NumericArrayConverterISD_SD_Li32ELNS_15FloatRoundStyleE2ENS8_6thread14UnaryTransform8IdentityEEES1H_bEENS_8epilogue11threadblock8EpilogueIS7_S19_Li1ENS1K_22PredicatedTileIteratorINS1K_26OutputTileOptimalThreadMapINS1K_15OutputTileShapeILi128ELi4ELi4ELi2ELi1EEENS1O_ILi1ELi2ELi2ELi1ELi4EEELi128ELi4ELi32EEEfLb0ESL_Lb0EEENS1J_4warp29FragmentIteratorVoltaTensorOpIS10_NS6_ILi32ELi32ELi4EEEfSS_EENS1T_25TileIteratorVoltaTensorOpIS10_S1V_fSS_EENS1K_18SharedLoadIteratorINS1R_18CompactedThreadMapEfLi8EEENS1J_6thread7ConvertIfLi4EfLS1D_2EEENSB_ILi0ELi2EEELi1ELi1EEENS4_38GemmSplitKHorizontalThreadblockSwizzleEEEEEvNT_6ParamsE)
        /*0038*/ 	.word	0x00000048


	//----- nvinfo : EIATTR_REGCOUNT
	.align		4
.L_20:
        /*003c*/ 	.byte	0x04, 0x2f
        /*003e*/ 	.short	(.L_22 - .L_21)
	.align		4
.L_21:
        /*0040*/ 	.word	index@(_ZN7cutlass6KernelINS_9reduction6kernel12ReduceSplitKINS_11MatrixShapeILi4ELi128EEENS_8epilogue6thread17LinearCombinationIfLi4EffLNS7_9ScaleType4KindE0ELNS_15FloatRoundStyleE2EfEENS1_6thread9ReduceAddIffLi4EEELi4EEEEEvNT_6ParamsE)
        /*0044*/ 	.word	0x00000028


	//----- nvinfo : EIATTR_FRAME_SIZE
	.align		4
.L_22:
        /*0048*/ 	.byte	0x04, 0x11
        /*004a*/ 	.short	(.L_24 - .L_23)
	.align		4
.L_23:
        /*004c*/ 	.word	index@(_ZN7cutlass6KernelINS_9reduction6kernel12ReduceSplitKINS_11MatrixShapeILi4ELi128EEENS_8epilogue6thread17LinearCombinationIfLi4EffLNS7_9ScaleType4KindE0ELNS_15FloatRoundStyleE2EfEENS1_6thread9ReduceAddIffLi4EEELi4EEEEEvNT_6ParamsE)
        /*0050*/ 	.word	0x00000000


	//----- nvinfo : EIATTR_REGCOUNT
	.align		4
.L_24:
        /*0054*/ 	.byte	0x04, 0x2f
        /*0056*/ 	.short	(.L_26 - .L_25)
	.align		4
.L_25:
        /*0058*/ 	.word	index@(_ZN7cutlass9reference6device6kernel4GemmINS_9TensorRefINS_6half_tENS_6layout11ColumnMajorEEENS4_IS5_NS6_8RowMajorEEENS4_IfS9_EEffNS_11MatrixShapeILi4ELi4EEENS_12multiply_addIfffEENS_16NumericConverterIffLNS_15FloatRoundStyleE2EEEEEvNS_4gemm9GemmCoordET2_T_T0_SL_T1_SO_T3_)
        /*005c*/ 	.word	0x00000028


	//----- nvinfo : EIATTR_FRAME_SIZE
	.align		4
.L_26:
        /*0060*/ 	.byte	0x04, 0x11
        /*0062*/ 	.short	(.L_28 - .L_27)
	.align		4
.L_27:
        /*0064*/ 	.word	index@(_ZN7cutlass9reference6device6kernel4GemmINS_9TensorRefINS_6half_tENS_6layout11ColumnMajorEEENS4_IS5_NS6_8RowMajorEEENS4_IfS9_EEffNS_11MatrixShapeILi4ELi4EEENS_12multiply_addIfffEENS_16NumericConverterIffLNS_15FloatRoundStyleE2EEEEEvNS_4gemm9GemmCoordET2_T_T0_SL_T1_SO_T3_)
        /*0068*/ 	.word	0x00000000


	//----- nvinfo : EIATTR_MIN_STACK_SIZE
	.align		4
.L_28:
        /*006c*/ 	.byte	0x04, 0x12
        /*006e*/ 	.short	(.L_30 - .L_29)
	.align		4
.L_29:
        /*0070*/ 	.word	index@(_ZN7cutlass6KernelINS_9reduction6kernel12ReduceSplitKINS_11MatrixShapeILi4ELi128EEENS_8epilogue6thread17LinearCombinationIfLi4EffLNS7_9ScaleType4KindE0ELNS_15FloatRoundStyleE2EfEENS1_6thread9ReduceAddIffLi4EEELi4EEEEEvNT_6ParamsE)
        /*0074*/ 	.word	0x00000000


	//----- nvinfo : EIATTR_MIN_STACK_SIZE
	.align		4
.L_30:
        /*0078*/ 	.byte	0x04, 0x12
        /*007a*/ 	.short	(.L_32 - .L_31)
	.align		4
.L_31:
        /*007c*/ 	.word	index@(_ZN7cutlass6KernelINS_4gemm6kernel18GemmSplitKParallelINS1_11threadblock12MmaPipelinedINS1_9GemmShapeILi128ELi128ELi32EEENS_9transform11threadblock22PredicatedTileIteratorINS_11MatrixShapeILi128ELi32EEENS_6half_tENS_6layout11ColumnMajorELi1ENS8_29PitchLinearWarpRakedThreadMapINS_16PitchLinearShapeILi128ELi32EEELi128ENSH_ILi8ELi4EEELi8EEELi8ELb0ENSE_9NoPermuteEEENS9_19RegularTileIteratorISC_SD_NSE_45ColumnMajorVoltaTensorOpMultiplicandCongruousILi16EEELi1ESK_Li16EEENSA_INSB_ILi32ELi128EEESD_NSE_8RowMajorELi0ESK_Li8ELb0ESL_EENSN_ISR_SD_NSE_43RowMajorVoltaTensorOpMultiplicandBCongruousILi16EEELi0ESK_Li16EEEfSS_NS4_9MmaPolicyINS1_4warp16MmaVoltaTensorOpINS6_ILi64ELi64ELi32EEESD_SP_SD_SV_fSS_NSY_17MmaTensorOpPolicyINS_4arch3MmaINS6_ILi16ELi16ELi4EEELi32ESD_SF_SD_SS_fSS_NS12_13OpMultiplyAddEEENSB_ILi1ELi1EEEEEbEENSB_ILi0ELi0EEES1A_Li1EEENS_21NumericArrayConverterISD_SD_Li32ELNS_15FloatRoundStyleE2ENS8_6thread14UnaryTransform8IdentityEEES1H_bEENS_8epilogue11threadblock8EpilogueIS7_S19_Li1ENS1K_22PredicatedTileIteratorINS1K_26OutputTileOptimalThreadMapINS1K_15OutputTileShapeILi128ELi4ELi4ELi2ELi1EEENS1O_ILi1ELi2ELi2ELi1ELi4EEELi128ELi4ELi32EEEfLb0ESL_Lb0EEENS1J_4warp29FragmentIteratorVoltaTensorOpIS10_NS6_ILi32ELi32ELi4EEEfSS_EENS1T_25TileIteratorVoltaTensorOpIS10_S1V_fSS_EENS1K_18SharedLoadIteratorINS1R_18CompactedThreadMapEfLi8EEENS1J_6thread7ConvertIfLi4EfLS1D_2EEENSB_ILi0ELi2EEELi1ELi1EEENS4_38GemmSplitKHorizontalThreadblockSwizzleEEEEEvNT_6ParamsE)
        /*0080*/ 	.word	0x00000048


	//----- nvinfo : EIATTR_MIN_STACK_SIZE
	.align		4
.L_32:
        /*0084*/ 	.byte	0x04, 0x12
        /*0086*/ 	.short	(.L_34 - .L_33)
	.align		4
.L_33:
        /*0088*/ 	.word	index@(_ZN7cutlass9reference6device6kernel4GemmINS_9TensorRefINS_6half_tENS_6layout11ColumnMajorEEENS4_IS5_NS6_8RowMajorEEENS4_IfS9_EEffNS_11MatrixShapeILi4ELi4EEENS_12multiply_addIfffEENS_16NumericConverterIffLNS_15FloatRoundStyleE2EEEEEvNS_4gemm9GemmCoordET2_T_T0_SL_T1_SO_T3_)
        /*008c*/ 	.word	0x00000000
.L_34:


//--------------------- .nv.compat                --------------------------
	.section	.nv.compat,"",@"SHT_CUDA_COMPAT_INFO"
	.align	4
        /*0000*/ 	.byte	0x02, 0x09, 0x01, 0x00, 0x02, 0x02, 0x01, 0x00, 0x02, 0x05, 0x05, 0x00, 0x03, 0x07, 0x01, 0x01
        /*0010*/ 	.byte	0x02, 0x03, 0x00, 0x00, 0x02, 0x06, 0x01, 0x00, 0x04, 0x0b, 0x08, 0x00, 0x09, 0x00, 0x00, 0x00
        /*0020*/ 	.byte	0x00, 0x00, 0x00, 0x00


//--------------------- .nv.info._ZN7cutlass9reference6device6kernel4GemmINS_9TensorRefINS_6half_tENS_6layout11ColumnMajorEEENS4_IS5_NS6_8RowMajorEEENS4_IfS9_EEffNS_11MatrixShapeILi4ELi4EEENS_12multiply_addIfffEENS_16NumericConverterIffLNS_15FloatRoundStyleE2EEEEEvNS_4gemm9GemmCoordET2_T_T0_SL_T1_SO_T3_ --------------------------
	.section	.nv.info._ZN7cutlass9reference6device6kernel4GemmINS_9TensorRefINS_6half_tENS_6layout11ColumnMajorEEENS4_IS5_NS6_8RowMajorEEENS4_IfS9_EEffNS_11MatrixShapeILi4ELi4EEENS_12multiply_addIfffEENS_16NumericConverterIffLNS_15FloatRoundStyleE2EEEEEvNS_4gemm9GemmCoordET2_T_T0_SL_T1_SO_T3_,"",@"SHT_CUDA_INFO"
	.sectionflags	@""
	.align	4


	//----- nvinfo : EIATTR_CUDA_API_VERSION
	.align		4
        /*0000*/ 	.byte	0x04, 0x37
        /*0002*/ 	.short	(.L_36 - .L_35)
.L_35:
        /*0004*/ 	.word	0x00000082


	//----- nvinfo : EIATTR_KPARAM_INFO
	.align		4
.L_36:
        /*0008*/ 	.byte	0x04, 0x17
        /*000a*/ 	.short	(.L_38 - .L_37)
.L_37:
        /*000c*/ 	.word	0x00000000
        /*0010*/ 	.short	0x0007
        /*0012*/ 	.short	0x0058
        /*0014*/ 	.byte	0x00, 0xf0, 0x11, 0x00


	//----- nvinfo : EIATTR_KPARAM_INFO
	.align		4
.L_38:
        /*0018*/ 	.byte	0x04, 0x17
        /*001a*/ 	.short	(.L_40 - .L_39)
.L_39:
        /*001c*/ 	.word	0x00000000
        /*0020*/ 	.short	0x0006
        /*0022*/ 	.short	0x0048
        /*0024*/ 	.byte	0x00, 0xf0, 0x41, 0x00


	//----- nvinfo : EIATTR_KPARAM_INFO
	.align		4
.L_40:
        /*0028*/ 	.byte	0x04, 0x17
        /*002a*/ 	.short	(.L_42 - .L_41)
.L_41:
        /*002c*/ 	.word	0x00000000
        /*0030*/ 	.short	0x0005
        /*0032*/ 	.short	0x0038
        /*0034*/ 	.byte	0x00, 0xf0, 0x41, 0x00


	//----- nvinfo : EIATTR_KPARAM_INFO
	.align		4
.L_42:
        /*0038*/ 	.byte	0x04, 0x17
        /*003a*/ 	.short	(.L_44 - .L_43)
.L_43:
        /*003c*/ 	.word	0x00000000
        /*0040*/ 	.short	0x0004
        /*0042*/ 	.short	0x0030
        /*0044*/ 	.byte	0x00, 0xf0, 0x11, 0x00


	//----- nvinfo : EIATTR_KPARAM_INFO
	.align		4
.L_44:
        /*0048*/ 	.byte	0x04, 0x17
        /*004a*/ 	.short	(.L_46 - .L_45)
.L_45:
        /*004c*/ 	.word	0x00000000
        /*0050*/ 	.short	0x0003
        /*0052*/ 	.short	0x0020
        /*0054*/ 	.byte	0x00, 0xf0, 0x41, 0x00


	//----- nvinfo : EIATTR_KPARAM_INFO
	.align		4
.L_46:
        /*0058*/ 	.byte	0x04, 0x17
        /*005a*/ 	.short	(.L_48 - .L_47)
.L_47:
        /*005c*/ 	.word	0x00000000
        /*0060*/ 	.short	0x0002
        /*0062*/ 	.short	0x0010
        /*0064*/ 	.byte	0x00, 0xf0, 0x41, 0x00


	//----- nvinfo : EIATTR_KPARAM_INFO
	.align		4
.L_48:
        /*0068*/ 	.byte	0x04, 0x17
        /*006a*/ 	.short	(.L_50 - .L_49)
.L_49:
        /*006c*/ 	.word	0x00000000
        /*0070*/ 	.short	0x0001
        /*0072*/ 	.short	0x000c
        /*0074*/ 	.byte	0x00, 0xf0, 0x11, 0x00


	//----- nvinfo : EIATTR_KPARAM_INFO
	.align		4
.L_50:
        /*0078*/ 	.byte	0x04, 0x17
        /*007a*/ 	.short	(.L_52 - .L_51)
.L_51:
        /*007c*/ 	.word	0x00000000
        /*0080*/ 	.short	0x0000
        /*0082*/ 	.short	0x0000
        /*0084*/ 	.byte	0x00, 0xf0, 0x31, 0x00


	//----- nvinfo : EIATTR_SPARSE_MMA_MASK
	.align		4
.L_52:
        /*0088*/ 	.byte	0x03, 0x50
        /*008a*/ 	.short	0x0000


	//----- nvinfo : EIATTR_MAXREG_COUNT
	.align		4
        /*008c*/ 	.byte	0x03, 0x1b
        /*008e*/ 	.short	0x00ff


	//----- nvinfo : EIATTR_MERCURY_ISA_VERSION
	.align		4
        /*0090*/ 	.byte	0x03, 0x5f
        /*0092*/ 	.short	0x0101


	//----- nvinfo : EIATTR_VRC_CTA_INIT_COUNT
	.align		4
        /*0094*/ 	.byte	0x02, 0x4a
	.zero		1
	.zero		1


	//----- nvinfo : EIATTR_EXIT_INSTR_OFFSETS
	.align		4
        /*0098*/ 	.byte	0x04, 0x1c
        /*009a*/ 	.short	(.L_54 - .L_53)


	//   ....[0]....
.L_53:
        /*009c*/ 	.word	0x000022e0


	//   ....[1]....
        /*00a0*/ 	.word	0x00002460


	//----- nvinfo : EIATTR_CRS_STACK_SIZE
	.align		4
.L_54:
        /*00a4*/ 	.byte	0x04, 0x1e
        /*00a6*/ 	.short	(.L_56 - .L_55)
.L_55:
        /*00a8*/ 	.word	0x00000000


	//----- nvinfo : EIATTR_CBANK_PARAM_SIZE
	.align		4
.L_56:
        /*00ac*/ 	.byte	0x03, 0x19
        /*00ae*/ 	.short	0x005c


	//----- nvinfo : EIATTR_PARAM_CBANK
	.align		4
        /*00b0*/ 	.byte	0x04, 0x0a
        /*00b2*/ 	.short	(.L_58 - .L_57)
	.align		4
.L_57:
        /*00b4*/ 	.word	index@(.nv.constant0._ZN7cutlass9reference6device6kernel4GemmINS_9TensorRefINS_6half_tENS_6layout11ColumnMajorEEENS4_IS5_NS6_8RowMajorEEENS4_IfS9_EEffNS_11MatrixShapeILi4ELi4EEENS_12multiply_addIfffEENS_16NumericConverterIffLNS_15FloatRoundStyleE2EEEEEvNS_4gemm9GemmCoordET2_T_T0_SL_T1_SO_T3_)
        /*00b8*/ 	.short	0x0380
        /*00ba*/ 	.short	0x005c


	//----- nvinfo : EIATTR_SW_WAR
	.align		4
.L_58:
        /*00bc*/ 	.byte	0x04, 0x36
        /*00be*/ 	.short	(.L_60 - .L_59)
.L_59:
        /*00c0*/ 	.word	0x00000008
.L_60:


//--------------------- .nv.info._ZN7cutlass6KernelINS_9reduction6kernel12ReduceSplitKINS_11MatrixShapeILi4ELi128EEENS_8epilogue6thread17LinearCombinationIfLi4EffLNS7_9ScaleType4KindE0ELNS_15FloatRoundStyleE2EfEENS1_6thread9ReduceAddIffLi4EEELi4EEEEEvNT_6ParamsE --------------------------
	.section	.nv.info._ZN7cutlass6KernelINS_9reduction6kernel12ReduceSplitKINS_11MatrixShapeILi4ELi128EEENS_8epilogue6thread17LinearCombinationIfLi4EffLNS7_9ScaleType4KindE0ELNS_15FloatRoundStyleE2EfEENS1_6thread9ReduceAddIffLi4EEELi4EEEEEvNT_6ParamsE,"",@"SHT_CUDA_INFO"
	.sectionflags	@""
	.align	4


	//----- nvinfo : EIATTR_CUDA_API_VERSION
	.align		4
        /*0000*/ 	.byte	0x04, 0x37
        /*0002*/ 	.short	(.L_62 - .L_61)
.L_61:
        /*0004*/ 	.word	0x00000082


	//----- nvinfo : EIATTR_KPARAM_INFO
	.align		4
.L_62:
        /*0008*/ 	.byte	0x04, 0x17
        /*000a*/ 	.short	(.L_64 - .L_63)
.L_63:
        /*000c*/ 	.word	0x00000000
        /*0010*/ 	.short	0x0000
        /*0012*/ 	.short	0x0000
        /*0014*/ 	.byte	0x00, 0xf0, 0xe1, 0x01


	//----- nvinfo : EIATTR_SPARSE_MMA_MASK
	.align		4
.L_64:
        /*0018*/ 	.byte	0x03, 0x50
        /*001a*/ 	.short	0x0000


	//----- nvinfo : EIATTR_MAXREG_COUNT
	.align		4
        /*001c*/ 	.byte	0x03, 0x1b
        /*001e*/ 	.short	0x00ff


	//----- nvinfo : EIATTR_MERCURY_ISA_VERSION
	.align		4
        /*0020*/ 	.byte	0x03, 0x5f
        /*0022*/ 	.short	0x0101


	//----- nvinfo : EIATTR_VRC_CTA_INIT_COUNT
	.align		4
        /*0024*/ 	.byte	0x02, 0x4a
	.zero		1
	.zero		1


	//----- nvinfo : EIATTR_EXIT_INSTR_OFFSETS
	.align		4
        /*0028*/ 	.byte	0x04, 0x1c
        /*002a*/ 	.short	(.L_66 - .L_65)


	//   ....[0]....
.L_65:
        /*002c*/ 	.word	0x000000e0


	//   ....[1]....
        /*0030*/ 	.word	0x00000960


	//----- nvinfo : EIATTR_CBANK_PARAM_SIZE
	.align		4
.L_66:
        /*0034*/ 	.byte	0x03, 0x19
        /*0036*/ 	.short	0x0078


	//----- nvinfo : EIATTR_PARAM_CBANK
	.align		4
        /*0038*/ 	.byte	0x04, 0x0a
        /*003a*/ 	.short	(.L_68 - .L_67)
	.align		4
.L_67:
        /*003c*/ 	.word	index@(.nv.constant0._ZN7cutlass6KernelINS_9reduction6kernel12ReduceSplitKINS_11MatrixShapeILi4ELi128EEENS_8epilogue6thread17LinearCombinationIfLi4EffLNS7_9ScaleType4KindE0ELNS_15FloatRoundStyleE2EfEENS1_6thread9ReduceAddIffLi4EEELi4EEEEEvNT_6ParamsE)
        /*0040*/ 	.short	0x0380
        /*0042*/ 	.short	0x0078


	//----- nvinfo : EIATTR_SW_WAR
	.align		4
.L_68:
        /*0044*/ 	.byte	0x04, 0x36
        /*0046*/ 	.short	(.L_70 - .L_69)
.L_69:
        /*0048*/ 	.word	0x00000008
.L_70:


//--------------------- .nv.info._ZN7cutlass6KernelINS_4gemm6kernel18GemmSplitKParallelINS1_11threadblock12MmaPipelinedINS1_9GemmShapeILi128ELi128ELi32EEENS_9transform11threadblock22PredicatedTileIteratorINS_11MatrixShapeILi128ELi32EEENS_6half_tENS_6layout11ColumnMajorELi1ENS8_29PitchLinearWarpRakedThreadMapINS_16PitchLinearShapeILi128ELi32EEELi128ENSH_ILi8ELi4EEELi8EEELi8ELb0ENSE_9NoPermuteEEENS9_19RegularTileIteratorISC_SD_NSE_45ColumnMajorVoltaTensorOpMultiplicandCongruousILi16EEELi1ESK_Li16EEENSA_INSB_ILi32ELi128EEESD_NSE_8RowMajorELi0ESK_Li8ELb0ESL_EENSN_ISR_SD_NSE_43RowMajorVoltaTensorOpMultiplicandBCongruousILi16EEELi0ESK_Li16EEEfSS_NS4_9MmaPolicyINS1_4warp16MmaVoltaTensorOpINS6_ILi64ELi64ELi32EEESD_SP_SD_SV_fSS_NSY_17MmaTensorOpPolicyINS_4arch3MmaINS6_ILi16ELi16ELi4EEELi32ESD_SF_SD_SS_fSS_NS12_13OpMultiplyAddEEENSB_ILi1ELi1EEEEEbEENSB_ILi0ELi0EEES1A_Li1EEENS_21NumericArrayConverterISD_SD_Li32ELNS_15FloatRoundStyleE2ENS8_6thread14UnaryTransform8IdentityEEES1H_bEENS_8epilogue11threadblock8EpilogueIS7_S19_Li1ENS1K_22PredicatedTileIteratorINS1K_26OutputTileOptimalThreadMapINS1K_15OutputTileShapeILi128ELi4ELi4ELi2ELi1EEENS1O_ILi1ELi2ELi2ELi1ELi4EEELi128ELi4ELi32EEEfLb0ESL_Lb0EEENS1J_4warp29FragmentIteratorVoltaTensorOpIS10_NS6_ILi32ELi32ELi4EEEfSS_EENS1T_25TileIteratorVoltaTensorOpIS10_S1V_fSS_EENS1K_18SharedLoadIteratorINS1R_18CompactedThreadMapEfLi8EEENS1J_6thread7ConvertIfLi4EfLS1D_2EEENSB_ILi0ELi2EEELi1ELi1EEENS4_38GemmSplitKHorizontalThreadblockSwizzleEEEEEvNT_6ParamsE --------------------------
	.section	.nv.info._ZN7cutlass6KernelINS_4gemm6kernel18GemmSplitKParallelINS1_11threadblock12MmaPipelinedINS1_9GemmShapeILi128ELi128ELi32EEENS_9transform11threadblock22PredicatedTileIteratorINS_11MatrixShapeILi128ELi32EEENS_6half_tENS_6layout11ColumnMajorELi1ENS8_29PitchLinearWarpRakedThreadMapINS_16PitchLinearShapeILi128ELi32EEELi128ENSH_ILi8ELi4EEELi8EEELi8ELb0ENSE_9NoPermuteEEENS9_19RegularTileIteratorISC_SD_NSE_45ColumnMajorVoltaTensorOpMultiplicandCongruousILi16EEELi1ESK_Li16EEENSA_INSB_ILi32ELi128EEESD_NSE_8RowMajorELi0ESK_Li8ELb0ESL_EENSN_ISR_SD_NSE_43RowMajorVoltaTensorOpMultiplicandBCongruousILi16EEELi0ESK_Li16EEEfSS_NS4_9MmaPolicyINS1_4warp16MmaVoltaTensorOpINS6_ILi64ELi64ELi32EEESD_SP_SD_SV_fSS_NSY_17MmaTensorOpPolicyINS_4arch3MmaINS6_ILi16ELi16ELi4EEELi32ESD_SF_SD_SS_fSS_NS12_13OpMultiplyAddEEENSB_ILi1ELi1EEEEEbEENSB_ILi0ELi0EEES1A_Li1EEENS_21NumericArrayConverterISD_SD_Li32ELNS_15FloatRoundStyleE2ENS8_6thread14UnaryTransform8IdentityEEES1H_bEENS_8epilogue11threadblock8EpilogueIS7_S19_Li1ENS1K_22PredicatedTileIteratorINS1K_26OutputTileOptimalThreadMapINS1K_15OutputTileShapeILi128ELi4ELi4ELi2ELi1EEENS1O_ILi1ELi2ELi2ELi1ELi4EEELi128ELi4ELi32EEEfLb0ESL_Lb0EEENS1J_4warp29FragmentIteratorVoltaTensorOpIS10_NS6_ILi32ELi32ELi4EEEfSS_EENS1T_25TileIteratorVoltaTensorOpIS10_S1V_fSS_EENS1K_18SharedLoadIteratorINS1R_18CompactedThreadMapEfLi8EEENS1J_6thread7ConvertIfLi4EfLS1D_2EEENSB_ILi0ELi2EEELi1ELi1EEENS4_38GemmSplitKHorizontalThreadblockSwizzleEEEEEvNT_6ParamsE,"",@"SHT_CUDA_INFO"
	.sectionflags	@""
	.align	4


	//----- nvinfo : EIATTR_CUDA_API_VERSION
	.align		4
        /*0000*/ 	.byte	0x04, 0x37
        /*0002*/ 	.short	(.L_72 - .L_71)
.L_71:
        /*0004*/ 	.word	0x00000082


	//----- nvinfo : EIATTR_KPARAM_INFO
	.align		4
.L_72:
        /*0008*/ 	.byte	0x04, 0x17
        /*000a*/ 	.short	(.L_74 - .L_73)
.L_73:
        /*000c*/ 	.word	0x00000000
        /*0010*/ 	.short	0x0000
        /*0012*/ 	.short	0x0000
        /*0014*/ 	.byte	0x00, 0xf0, 0xa1, 0x03


	//----- nvinfo : EIATTR_SPARSE_MMA_MASK
	.align		4
.L_74:
        /*0018*/ 	.byte	0x03, 0x50
        /*001a*/ 	.short	0x0000


	//----- nvinfo : EIATTR_MAXREG_COUNT
	.align		4
        /*001c*/ 	.byte	0x03, 0x1b
        /*001e*/ 	.short	0x00ff


	//----- nvinfo : EIATTR_NUM_BARRIERS
	.align		4
        /*0020*/ 	.byte	0x02, 0x4c
        /*0022*/ 	.byte	0x01
	.zero		1


	//----- nvinfo : EIATTR_ANNOTATIONS
	.align		4
        /*0024*/ 	.byte	0x04, 0x55
        /*0026*/ 	.short	(.L_76 - .L_75)


	//   ....[0]....
.L_75:
        /*0028*/ 	.word	0x00000001
        /*002c*/ 	.byte	0x50, 0xac, 0x00, 0x00, 0x01, 0x00, 0x00, 0x00, 0x90, 0xac, 0x00, 0x00, 0x01, 0x00, 0x00, 0x00
        /* <DEDUP_REMOVED lines=15> */
        /*012c*/ 	.byte	0x20, 0xca, 0x00, 0x00, 0x01, 0x00, 0x00, 0x00, 0x30, 0xca, 0x00, 0x00


	//----- nvinfo : EIATTR_MERCURY_ISA_VERSION
	.align		4
.L_76:
        /*0138*/ 	.byte	0x03, 0x5f
        /*013a*/ 	.short	0x0101


	//----- nvinfo : EIATTR_COOP_GROUP_MASK_REGIDS
	.align		4
        /*013c*/ 	.byte	0x04, 0x29
        /*013e*/ 	.short	(.L_78 - .L_77)


	//   ....[0]....
.L_77:
        /*0140*/ 	.word	0xffffffff


	//   ....[1]....
        /*0144*/ 	.word	0xffffffff


	//   ....[2]....
        /*0148*/ 	.word	0xffffffff


	//   ....[3]....
        /*014c*/ 	.word	0xffffffff


	//   ....[4]....
        /*0150*/ 	.word	0xffffffff


	//   ....[5]....
        /*0154*/ 	.word	0xffffffff


	//   ....[6]....
        /*0158*/ 	.word	0xffffffff


	//   ....[7]....
        /*015c*/ 	.word	0xffffffff


	//   ....[8]....
        /*0160*/ 	.word	0xffffffff


	//   ....[9]....
        /*0164*/ 	.word	0xffffffff


	//   ....[10]....
        /*0168*/ 	.word	0xffffffff


	//   ....[11]....
        /*016c*/ 	.word	0xffffffff


	//   ....[12]....
        /*0170*/ 	.word	0xffffffff


	//   ....[13]....
        /*0174*/ 	.word	0xffffffff


	//   ....[14]....
        /*0178*/ 	.word	0xffffffff


	//   ....[15]....
        /*017c*/ 	.word	0xffffffff


	//   ....[16]....
        /*0180*/ 	.word	0xffffffff


	//   ....[17]....
        /*0184*/ 	.word	0xffffffff


	//   ....[18]....
        /*0188*/ 	.word	0xffffffff


	//   ....[19]....
        /*018c*/ 	.word	0xffffffff


	//----- nvinfo : EIATTR_COOP_GROUP_INSTR_OFFSETS
	.align		4
.L_78:
        /*0190*/ 	.byte	0x04, 0x28
        /*0192*/ 	.short	(.L_80 - .L_79)


	//   ....[0]....
.L_79:
        /*0194*/ 	.word	0x0000e2e0


	//   ....[1]....
        /*0198*/ 	.word	0x0000e2f0


	//   ....[2]....
        /*019c*/ 	.word	0x0000e300


	//   ....[3]....
        /*01a0*/ 	.word	0x0000e310


	//   ....[4]....
        /*01a4*/ 	.word	0x0000e320


	//   ....[5]....
        /*01a8*/ 	.word	0x0000e330


	//   ....[6]....
        /*01ac*/ 	.word	0x0000e340


	//   ....[7]....
        /*01b0*/ 	.word	0x0000e370


	//   ....[8]....
        /*01b4*/ 	.word	0x0000e3a0


	//   ....[9]....
        /*01b8*/ 	.word	0x0000e3c0


	//   ....[10]....
        /*01bc*/ 	.word	0x0000e400


	//   ....[11]....
        /*01c0*/ 	.word	0x0000e420


	//   ....[12]....
        /*01c4*/ 	.word	0x0000e840


	//   ....[13]....
        /*01c8*/ 	.word	0x0000e870


	//   ....[14]....
        /*01cc*/ 	.word	0x0000e890


	//   ....[15]....
        /*01d0*/ 	.word	0x0000e8b0


	//   ....[16]....
        /*01d4*/ 	.word	0x0000e8e0


	//   ....[17]....
        /*01d8*/ 	.word	0x0000e900


	//   ....[18]....
        /*01dc*/ 	.word	0x0000e920


	//   ....[19]....
        /*01e0*/ 	.word	0x0000e940


	//----- nvinfo : EIATTR_VRC_CTA_INIT_COUNT
	.align		4
.L_80:
        /*01e4*/ 	.byte	0x02, 0x4a
	.zero		1
	.zero		1


	//----- nvinfo : EIATTR_EXIT_INSTR_OFFSETS
	.align		4
        /*01e8*/ 	.byte	0x04, 0x1c
        /*01ea*/ 	.short	(.L_82 - .L_81)


	//   ....[0]....
.L_81:
        /*01ec*/ 	.word	0x00000080


	//   ....[1]....
        /*01f0*/ 	.word	0x0000e0d0


	//   ....[2]....
        /*01f4*/ 	.word	0x0000e110


	//----- nvinfo : EIATTR_CRS_STACK_SIZE
	.align		4
.L_82:
        /*01f8*/ 	.byte	0x04, 0x1e
        /*01fa*/ 	.short	(.L_84 - .L_83)
.L_83:
        /*01fc*/ 	.word	0x00000000


	//----- nvinfo : EIATTR_CBANK_PARAM_SIZE
	.align		4
.L_84:
        /*0200*/ 	.byte	0x03, 0x19
        /*0202*/ 	.short	0x00e8


	//----- nvinfo : EIATTR_PARAM_CBANK
	.align		4
        /*0204*/ 	.byte	0x04, 0x0a
        /*0206*/ 	.short	(.L_86 - .L_85)
	.align		4
.L_85:
        /*0208*/ 	.word	index@(.nv.constant0._ZN7cutlass6KernelINS_4gemm6kernel18GemmSplitKParallelINS1_11threadblock12MmaPipelinedINS1_9GemmShapeILi128ELi128ELi32EEENS_9transform11threadblock22PredicatedTileIteratorINS_11MatrixShapeILi128ELi32EEENS_6half_tENS_6layout11ColumnMajorELi1ENS8_29PitchLinearWarpRakedThreadMapINS_16PitchLinearShapeILi128ELi32EEELi128ENSH_ILi8ELi4EEELi8EEELi8ELb0ENSE_9NoPermuteEEENS9_19RegularTileIteratorISC_SD_NSE_45ColumnMajorVoltaTensorOpMultiplicandCongruousILi16EEELi1ESK_Li16EEENSA_INSB_ILi32ELi128EEESD_NSE_8RowMajorELi0ESK_Li8ELb0ESL_EENSN_ISR_SD_NSE_43RowMajorVoltaTensorOpMultiplicandBCongruousILi16EEELi0ESK_Li16EEEfSS_NS4_9MmaPolicyINS1_4warp16MmaVoltaTensorOpINS6_ILi64ELi64ELi32EEESD_SP_SD_SV_fSS_NSY_17MmaTensorOpPolicyINS_4arch3MmaINS6_ILi16ELi16ELi4EEELi32ESD_SF_SD_SS_fSS_NS12_13OpMultiplyAddEEENSB_ILi1ELi1EEEEEbEENSB_ILi0ELi0EEES1A_Li1EEENS_21NumericArrayConverterISD_SD_Li32ELNS_15FloatRoundStyleE2ENS8_6thread14UnaryTransform8IdentityEEES1H_bEENS_8epilogue11threadblock8EpilogueIS7_S19_Li1ENS1K_22PredicatedTileIteratorINS1K_26OutputTileOptimalThreadMapINS1K_15OutputTileShapeILi128ELi4ELi4ELi2ELi1EEENS1O_ILi1ELi2ELi2ELi1ELi4EEELi128ELi4ELi32EEEfLb0ESL_Lb0EEENS1J_4warp29FragmentIteratorVoltaTensorOpIS10_NS6_ILi32ELi32ELi4EEEfSS_EENS1T_25TileIteratorVoltaTensorOpIS10_S1V_fSS_EENS1K_18SharedLoadIteratorINS1R_18CompactedThreadMapEfLi8EEENS1J_6thread7ConvertIfLi4EfLS1D_2EEENSB_ILi0ELi2EEELi1ELi1EEENS4_38GemmSplitKHorizontalThreadblockSwizzleEEEEEvNT_6ParamsE)
        /*020c*/ 	.short	0x0380
        /*020e*/ 	.short	0x00e8


	//----- nvinfo : EIATTR_SW_WAR
	.align		4
.L_86:
        /*0210*/ 	.byte	0x04, 0x36
        /*0212*/ 	.short	(.L_88 - .L_87)
.L_87:
        /*0214*/ 	.word	0x00000008
.L_88:


//--------------------- .nv.callgraph             --------------------------
	.section	.nv.callgraph,"",@"SHT_CUDA_CALLGRAPH"
	.align	4
	.sectionentsize	8
	.align		4
        /*0000*/ 	.word	0x00000000
	.align		4
        /*0004*/ 	.word	0xffffffff
	.align		4
        /*0008*/ 	.word	0x00000000
	.align		4
        /*000c*/ 	.word	0xfffffffe
	.align		4
        /*0010*/ 	.word	0x00000000
	.align		4
        /*0014*/ 	.word	0xfffffffd
	.align		4
        /*0018*/ 	.word	0x00000000
	.align		4
        /*001c*/ 	.word	0xfffffffc


//--------------------- .nv.constant4             --------------------------
	.section	.nv.constant4,"a",@progbits
	.align	8
	.align		8
.nv.constant4:
        /*0000*/ 	.dword	_ZN33_INTERNAL_5f045e10_4_k_cu__Z3runv4cuda3std3__45__cpo5beginE
	.align		8
        /*0008*/ 	.dword	_ZN33_INTERNAL_5f045e10_4_k_cu__Z3runv4cuda3std3__45__cpo3endE
	.align		8
        /*0010*/ 	.dword	_ZN33_INTERNAL_5f045e10_4_k_cu__Z3runv4cuda3std3__45__cpo6cbeginE
	.align		8
        /*0018*/ 	.dword	_ZN33_INTERNAL_5f045e10_4_k_cu__Z3runv4cuda3std3__45__cpo4cendE
	.align		8
        /*0020*/ 	.dword	_ZN33_INTERNAL_5f045e10_4_k_cu__Z3runv4cuda3std3__435_GLOBAL__N__5f045e10_4_k_cu__Z3runv6ignoreE
	.align		8
        /*0028*/ 	.dword	_ZN33_INTERNAL_5f045e10_4_k_cu__Z3runv4cuda3std3__419piecewise_constructE
	.align		8
        /*0030*/ 	.dword	_ZN33_INTERNAL_5f045e10_4_k_cu__Z3runv4cuda3std3__48in_placeE
	.align		8
        /*0038*/ 	.dword	_ZN33_INTERNAL_5f045e10_4_k_cu__Z3runv4cuda3std6ranges3__45__cpo4swapE
	.align		8
        /*0040*/ 	.dword	_ZN33_INTERNAL_5f045e10_4_k_cu__Z3runv4cuda3std6ranges3__45__cpo9iter_moveE
	.align		8
        /*0048*/ 	.dword	_ZN33_INTERNAL_5f045e10_4_k_cu__Z3runv4cute7productE
	.align		8
        /*0050*/ 	.dword	_ZN33_INTERNAL_5f045e10_4_k_cu__Z3runv4cute1_E


//--------------------- .text._ZN7cutlass9reference6device6kernel4GemmINS_9TensorRefINS_6half_tENS_6layout11ColumnMajorEEENS4_IS5_NS6_8RowMajorEEENS4_IfS9_EEffNS_11MatrixShapeILi4ELi4EEENS_12multiply_addIfffEENS_16NumericConverterIffLNS_15FloatRoundStyleE2EEEEEvNS_4gemm9GemmCoordET2_T_T0_SL_T1_SO_T3_ --------------------------
	.section	.text._ZN7cutlass9reference6device6kernel4GemmINS_9TensorRefINS_6half_tENS_6layout11ColumnMajorEEENS4_IS5_NS6_8RowMajorEEENS4_IfS9_EEffNS_11MatrixShapeILi4ELi4EEENS_12multiply_addIfffEENS_16NumericConverterIffLNS_15FloatRoundStyleE2EEEEEvNS_4gemm9GemmCoordET2_T_T0_SL_T1_SO_T3_,"ax",@progbits
	.align	128
        .global         _ZN7cutlass9reference6device6kernel4GemmINS_9TensorRefINS_6half_tENS_6layout11ColumnMajorEEENS4_IS5_NS6_8RowMajorEEENS4_IfS9_EEffNS_11MatrixShapeILi4ELi4EEENS_12multiply_addIfffEENS_16NumericConverterIffLNS_15FloatRoundStyleE2EEEEEvNS_4gemm9GemmCoordET2_T_T0_SL_T1_SO_T3_
        .type           _ZN7cutlass9reference6device6kernel4GemmINS_9TensorRefINS_6half_tENS_6layout11ColumnMajorEEENS4_IS5_NS6_8RowMajorEEENS4_IfS9_EEffNS_11MatrixShapeILi4ELi4EEENS_12multiply_addIfffEENS_16NumericConverterIffLNS_15FloatRoundStyleE2EEEEEvNS_4gemm9GemmCoordET2_T_T0_SL_T1_SO_T3_,@function
        .size           _ZN7cutlass9reference6device6kernel4GemmINS_9TensorRefINS_6half_tENS_6layout11ColumnMajorEEENS4_IS5_NS6_8RowMajorEEENS4_IfS9_EEffNS_11MatrixShapeILi4ELi4EEENS_12multiply_addIfffEENS_16NumericConverterIffLNS_15FloatRoundStyleE2EEEEEvNS_4gemm9GemmCoordET2_T_T0_SL_T1_SO_T3_,(.L_x_48 - _ZN7cutlass9reference6device6kernel4GemmINS_9TensorRefINS_6half_tENS_6layout11ColumnMajorEEENS4_IS5_NS6_8RowMajorEEENS4_IfS9_EEffNS_11MatrixShapeILi4ELi4EEENS_12multiply_addIfffEENS_16NumericConverterIffLNS_15FloatRoundStyleE2EEEEEvNS_4gemm9GemmCoordET2_T_T0_SL_T1_SO_T3_)
        .other          _ZN7cutlass9reference6device6kernel4GemmINS_9TensorRefINS_6half_tENS_6layout11ColumnMajorEEENS4_IS5_NS6_8RowMajorEEENS4_IfS9_EEffNS_11MatrixShapeILi4ELi4EEENS_12multiply_addIfffEENS_16NumericConverterIffLNS_15FloatRoundStyleE2EEEEEvNS_4gemm9GemmCoordET2_T_T0_SL_T1_SO_T3_,@"STO_CUDA_ENTRY STV_DEFAULT"
_ZN7cutlass9reference6device6kernel4GemmINS_9TensorRefINS_6half_tENS_6layout11ColumnMajorEEENS4_IS5_NS6_8RowMajorEEENS4_IfS9_EEffNS_11MatrixShapeILi4ELi4EEENS_12multiply_addIfffEENS_16NumericConverterIffLNS_15FloatRoundStyleE2EEEEEvNS_4gemm9GemmCoordET2_T_T0_SL_T1_SO_T3_:
.text._ZN7cutlass9reference6device6kernel4GemmINS_9TensorRefINS_6half_tENS_6layout11ColumnMajorEEENS4_IS5_NS6_8RowMajorEEENS4_IfS9_EEffNS_11MatrixShapeILi4ELi4EEENS_12multiply_addIfffEENS_16NumericConverterIffLNS_15FloatRoundStyleE2EEEEEvNS_4gemm9GemmCoordET2_T_T0_SL_T1_SO_T3_:
[----:B------:R-:W-:Y:S01]  /*0000*/  LDC R1, c[0x0][0x37c] ;  /* 0x0000df00ff017b82 */ /* 0x000fe20000000800 */
[----:B------:R-:W0:Y:S07]  /*0010*/  S2R R3, SR_TID.X ;  /* 0x0000000000037919 */ /* 0x000e2e0000002100 */
[----:B------:R-:W0:Y:S01]  /*0020*/  LDC R30, c[0x0][0x360] ;  /* 0x0000d800ff1e7b82 */ /* 0x000e220000000800 */
[----:B------:R-:W1:Y:S01]  /*0030*/  LDCU UR15, c[0x0][0x388] ;  /* 0x00007100ff0f77ac */ /* 0x000e620008000800 */
[----:B------:R-:W2:Y:S01]  /*0040*/  S2R R0, SR_TID.Y ;  /* 0x0000000000007919 */ /* 0x000ea20000002200 */
[----:B------:R-:W3:Y:S05]  /*0050*/  LDCU UR14, c[0x0][0x3d8] ;  /* 0x00007b00ff0e77ac */ /* 0x000eea0008000800 */
[----:B------:R-:W0:Y:S01]  /*0060*/  S2UR UR5, SR_CTAID.X ;  /* 0x00000000000579c3 */ /* 0x000e220000002500 */
[----:B------:R-:W4:Y:S01]  /*0070*/  LDCU.64 UR10, c[0x0][0x358] ;  /* 0x00006b00ff0a77ac */ /* 0x000f220008000a00 */
[----:B------:R-:W0:Y:S06]  /*0080*/  LDCU.64 UR8, c[0x0][0x380] ;  /* 0x00007000ff0877ac */ /* 0x000e2c0008000a00 */
[----:B------:R-:W2:Y:S01]  /*0090*/  S2UR UR4, SR_CTAID.Y ;  /* 0x00000000000479c3 */ /* 0x000ea20000002600 */
[----:B-1----:R-:W-:Y:S01]  /*00a0*/  UISETP.GE.AND UP0, UPT, UR15, 0x1, UPT ;  /* 0x000000010f00788c */ /* 0x002fe2000bf06270 */
[----:B---3--:R-:W-:-:S06]  /*00b0*/  MOV R16, UR14 ;  /* 0x0000000e00107c02 */ /* 0x008fcc0008000f00 */
[----:B------:R-:W2:Y:S01]  /*00c0*/  LDC R17, c[0x0][0x364] ;  /* 0x0000d900ff117b82 */ /* 0x000ea20000000800 */
[----:B------:R-:W-:Y:S01]  /*00d0*/  IMAD.U32 R15, RZ, RZ, UR14 ;  /* 0x0000000eff0f7e24 */ /* 0x000fe2000f8e00ff */
[----:B------:R-:W-:Y:S01]  /*00e0*/  MOV R14, UR14 ;  /* 0x0000000e000e7c02 */ /* 0x000fe20008000f00 */
[----:B------:R-:W-:Y:S01]  /*00f0*/  IMAD.U32 R13, RZ, RZ, UR14 ;  /* 0x0000000eff0d7e24 */ /* 0x000fe2000f8e00ff */
[----:B------:R-:W-:Y:S01]  /*0100*/  MOV R12, UR14 ;  /* 0x0000000e000c7c02 */ /* 0x000fe20008000f00 */
[----:B------:R-:W-:Y:S01]  /*0110*/  IMAD.U32 R11, RZ, RZ, UR14 ;  /* 0x0000000eff0b7e24 */ /* 0x000fe2000f8e00ff */
[----:B------:R-:W-:Y:S01]  /*0120*/  MOV R10, UR14 ;  /* 0x0000000e000a7c02 */ /* 0x000fe20008000f00 */
[----:B------:R-:W-:Y:S01]  /*0130*/  IMAD.U32 R9, RZ, RZ, UR14 ;  /* 0x0000000eff097e24 */ /* 0x000fe2000f8e00ff */
[----:B------:R-:W-:Y:S01]  /*0140*/  MOV R8, UR14 ;  /* 0x0000000e00087c02 */ /* 0x000fe20008000f00 */
[----:B0-----:R-:W-:Y:S01]  /*0150*/  IMAD R30, R30, UR5, R3 ;  /* 0x000000051e1e7c24 */ /* 0x001fe2000f8e0203 */
[----:B------:R-:W-:Y:S01]  /*0160*/  MOV R6, UR14 ;  /* 0x0000000e00067c02 */ /* 0x000fe20008000f00 */
[----:B------:R-:W-:Y:S01]  /*0170*/  IMAD.U32 R7, RZ, RZ, UR14 ;  /* 0x0000000eff077e24 */ /* 0x000fe2000f8e00ff */
[----:B------:R-:W-:Y:S01]  /*0180*/  MOV R4, UR14 ;  /* 0x0000000e00047c02 */ /* 0x000fe20008000f00 */
[----:B------:R-:W-:Y:S01]  /*0190*/  IMAD.U32 R5, RZ, RZ, UR14 ;  /* 0x0000000eff057e24 */ /* 0x000fe2000f8e00ff */
[----:B------:R-:W-:Y:S01]  /*01a0*/  MOV R2, UR14 ;  /* 0x0000000e00027c02 */ /* 0x000fe20008000f00 */
[----:B------:R-:W-:Y:S01]  /*01b0*/  IMAD.U32 R3, RZ, RZ, UR14 ;  /* 0x0000000eff037e24 */ /* 0x000fe2000f8e00ff */
[----:B------:R-:W-:Y:S01]  /*01c0*/  SHF.L.U32 R30, R30, 0x2, RZ ;  /* 0x000000021e1e7819 */ /* 0x000fe200000006ff */
[----:B--2---:R-:W-:-:S02]  /*01d0*/  IMAD R17, R17, UR4, R0 ;  /* 0x0000000411117c24 */ /* 0x004fc4000f8e0200 */
[----:B------:R-:W-:-:S03]  /*01e0*/  IMAD.U32 R0, RZ, RZ, UR14 ;  /* 0x0000000eff007e24 */ /* 0x000fc6000f8e00ff */
[----:B------:R-:W-:Y:S01]  /*01f0*/  SHF.L.U32 R32, R17, 0x2, RZ ;  /* 0x0000000211207819 */ /* 0x000fe200000006ff */
[----:B----4-:R-:W-:Y:S06]  /*0200*/  BRA.U !UP0, `(.L_x_0) ;  /* 0x00000005087c7547 */ /* 0x010fec000b800000 */
[----:B------:R-:W0:Y:S01]  /*0210*/  LDC.64 R4, c[0x0][0x3a0] ;  /* 0x0000e800ff047b82 */ /* 0x000e220000000a00 */
[----:B------:R-:W1:Y:S01]  /*0220*/  LDCU.64 UR4, c[0x0][0x380] ;  /* 0x00007000ff0477ac */ /* 0x000e620008000a00 */
[C---:B------:R-:W-:Y:S01]  /*0230*/  VIADD R0, R30.reuse, 0x1 ;  /* 0x000000011e007836 */ /* 0x040fe20000000000 */
[----:B------:R-:W-:Y:S01]  /*0240*/  PRMT R29, RZ, 0x7610, R29 ;  /* 0x00007610ff1d7816 */ /* 0x000fe2000000001d */
[C---:B------:R-:W-:Y:S01]  /*0250*/  VIADD R2, R30.reuse, 0x3 ;  /* 0x000000031e027836 */ /* 0x040fe20000000000 */
[----:B------:R-:W2:Y:S01]  /*0260*/  LDCU.64 UR12, c[0x0][0x398] ;  /* 0x00007300ff0c77ac */ /* 0x000ea20008000a00 */
[----:B------:R-:W-:Y:S01]  /*0270*/  VIADD R3, R30, 0x2 ;  /* 0x000000021e037836 */ /* 0x000fe20000000000 */
[----:B------:R-:W-:Y:S01]  /*0280*/  MOV R15, UR14 ;  /* 0x0000000e000f7c02 */ /* 0x000fe20008000f00 */
[----:B------:R-:W3:Y:S01]  /*0290*/  LDC.64 R6, c[0x0][0x390] ;  /* 0x0000e400ff067b82 */ /* 0x000ee20000000a00 */
[----:B------:R-:W4:Y:S01]  /*02a0*/  LDCU.64 UR6, c[0x0][0x3a8] ;  /* 0x00007500ff0677ac */ /* 0x000f220008000a00 */
[----:B------:R-:W-:Y:S01]  /*02b0*/  IMAD.U32 R14, RZ, RZ, UR14 ;  /* 0x0000000eff0e7e24 */ /* 0x000fe2000f8e00ff */
[----:B------:R-:W-:Y:S01]  /*02c0*/  MOV R11, UR14 ;  /* 0x0000000e000b7c02 */ /* 0x000fe20008000f00 */
[----:B------:R-:W-:Y:S01]  /*02d0*/  IMAD.U32 R13, RZ, RZ, UR14 ;  /* 0x0000000eff0d7e24 */ /* 0x000fe2000f8e00ff */
[----:B------:R-:W-:Y:S01]  /*02e0*/  PRMT R28, RZ, 0x7610, R28 ;  /* 0x00007610ff1c7816 */ /* 0x000fe2000000001c */
[----:B------:R-:W-:Y:S01]  /*02f0*/  IMAD.U32 R12, RZ, RZ, UR14 ;  /* 0x0000000eff0c7e24 */ /* 0x000fe2000f8e00ff */
[----:B------:R-:W-:Y:S01]  /*0300*/  PRMT R27, RZ, 0x7610, R27 ;  /* 0x00007610ff1b7816 */ /* 0x000fe2000000001b */
[----:B------:R-:W-:Y:S01]  /*0310*/  IMAD.U32 R10, RZ, RZ, UR14 ;  /* 0x0000000eff0a7e24 */ /* 0x000fe2000f8e00ff */
[----:B------:R-:W-:Y:S01]  /*0320*/  PRMT R26, RZ, 0x7610, R26 ;  /* 0x00007610ff1a7816 */ /* 0x000fe2000000001a */
[----:B------:R-:W-:Y:S01]  /*0330*/  IMAD.U32 R9, RZ, RZ, UR14 ;  /* 0x0000000eff097e24 */ /* 0x000fe2000f8e00ff */
[----:B-1----:R-:W-:Y:S01]  /*0340*/  ISETP.GE.AND P6, PT, R0, UR4, PT ;  /* 0x0000000400007c0c */ /* 0x002fe2000bfc6270 */
[----:B------:R-:W-:Y:S01]  /*0350*/  VIADD R0, R32, 0x1 ;  /* 0x0000000120007836 */ /* 0x000fe20000000000 */
[----:B------:R-:W-:Y:S01]  /*0360*/  ISETP.GE.AND P4, PT, R2, UR4, PT ;  /* 0x0000000402007c0c */ /* 0x000fe2000bf86270 */
[----:B------:R-:W-:Y:S01]  /*0370*/  IMAD.U32 R8, RZ, RZ, UR14 ;  /* 0x0000000eff087e24 */ /* 0x000fe2000f8e00ff */
[----:B------:R-:W-:Y:S01]  /*0380*/  IADD3 R2, PT, PT, R32, 0x2, RZ ;  /* 0x0000000220027810 */ /* 0x000fe20007ffe0ff */
[----:B0-----:R-:W-:Y:S01]  /*0390*/  IMAD.WIDE.U32 R4, R17, 0x8, R4 ;  /* 0x0000000811047825 */ /* 0x001fe200078e0004 */
[----:B------:R-:W-:Y:S01]  /*03a0*/  ISETP.GE.AND P3, PT, R0, UR5, PT ;  /* 0x0000000500007c0c */ /* 0x000fe2000bf66270 */
[----:B--2---:R-:W-:Y:S01]  /*03b0*/  USHF.L.U64.HI UR13, UR12, 0x1, UR13 ;  /* 0x000000010c0d7899 */ /* 0x004fe2000801020d */
[----:B------:R-:W-:Y:S01]  /*03c0*/  ISETP.GE.AND P5, PT, R3, UR4, PT ;  /* 0x0000000403007c0c */ /* 0x000fe2000bfa6270 */
[----:B------:R-:W-:Y:S01]  /*03d0*/  VIADD R0, R32, 0x3 ;  /* 0x0000000320007836 */ /* 0x000fe20000000000 */
[----:B------:R-:W-:Y:S01]  /*03e0*/  IADD3 R34, P0, PT, R4, 0x4, RZ ;  /* 0x0000000404227810 */ /* 0x000fe20007f1e0ff */
[----:B------:R-:W-:Y:S01]  /*03f0*/  IMAD.U32 R4, RZ, RZ, UR14 ;  /* 0x0000000eff047e24 */ /* 0x000fe2000f8e00ff */
[----:B------:R-:W-:Y:S01]  /*0400*/  ISETP.GE.AND P2, PT, R2, UR5, PT ;  /* 0x0000000502007c0c */ /* 0x000fe2000bf46270 */
[----:B---3--:R-:W-:Y:S01]  /*0410*/  IMAD.WIDE R6, R30, 0x2, R6 ;  /* 0x000000021e067825 */ /* 0x008fe200078e0206 */
[----:B------:R-:W-:Y:S01]  /*0420*/  MOV R3, UR14 ;  /* 0x0000000e00037c02 */ /* 0x000fe20008000f00 */
[----:B----4-:R-:W-:Y:S01]  /*0430*/  USHF.L.U64.HI UR7, UR6, 0x1, UR7 ;  /* 0x0000000106077899 */ /* 0x010fe20008010207 */
[----:B------:R-:W-:Y:S01]  /*0440*/  PRMT R25, RZ, 0x7610, R25 ;  /* 0x00007610ff197816 */ /* 0x000fe20000000019 */
[----:B------:R-:W-:Y:S01]  /*0450*/  IMAD.X R35, RZ, RZ, R5, P0 ;  /* 0x000000ffff237224 */ /* 0x000fe200000e0605 */
[----:B------:R-:W-:Y:S01]  /*0460*/  IADD3 R36, P1, PT, R6, 0x4, RZ ;  /* 0x0000000406247810 */ /* 0x000fe20007f3e0ff */
[----:B------:R-:W-:Y:S01]  /*0470*/  IMAD.U32 R6, RZ, RZ, UR14 ;  /* 0x0000000eff067e24 */ /* 0x000fe2000f8e00ff */
[----:B------:R-:W-:Y:S01]  /*0480*/  ISETP.GE.AND P0, PT, R30, UR4, PT ;  /* 0x000000041e007c0c */ /* 0x000fe2000bf06270 */
[----:B------:R-:W-:Y:S01]  /*0490*/  IMAD.U32 R5, RZ, RZ, UR14 ;  /* 0x0000000eff057e24 */ /* 0x000fe2000f8e00ff */
[----:B------:R-:W-:Y:S01]  /*04a0*/  PRMT R24, RZ, 0x7610, R24 ;  /* 0x00007610ff187816 */ /* 0x000fe20000000018 */
[----:B------:R-:W-:Y:S01]  /*04b0*/  IMAD.X R37, RZ, RZ, R7, P1 ;  /* 0x000000ffff257224 */ /* 0x000fe200008e0607 */
[----:B------:R-:W-:Y:S01]  /*04c0*/  ISETP.GE.AND P1, PT, R0, UR5, PT ;  /* 0x0000000500007c0c */ /* 0x000fe2000bf26270 */
[----:B------:R-:W-:Y:S01]  /*04d0*/  IMAD.U32 R2, RZ, RZ, UR14 ;  /* 0x0000000eff027e24 */ /* 0x000fe2000f8e00ff */
[----:B------:R-:W-:Y:S01]  /*04e0*/  P2R R31, PR, RZ, 0x1 ;  /* 0x00000001ff1f7803 */ /* 0x000fe20000000000 */
[----:B------:R-:W-:Y:S01]  /*04f0*/  IMAD.U32 R0, RZ, RZ, UR14 ;  /* 0x0000000eff007e24 */ /* 0x000fe2000f8e00ff */
[----:B------:R-:W-:Y:S01]  /*0500*/  MOV R7, UR14 ;  /* 0x0000000e00077c02 */ /* 0x000fe20008000f00 */
[----:B------:R-:W-:Y:S01]  /*0510*/  USHF.L.U32 UR12, UR12, 0x1, URZ ;  /* 0x000000010c0c7899 */ /* 0x000fe200080006ff */
[----:B------:R-:W-:Y:S01]  /*0520*/  PRMT R23, RZ, 0x7610, R23 ;  /* 0x00007610ff177816 */ /* 0x000fe20000000017 */
[----:B------:R-:W-:Y:S01]  /*0530*/  USHF.L.U32 UR6, UR6, 0x1, URZ ;  /* 0x0000000106067899 */ /* 0x000fe200080006ff */
[----:B------:R-:W-:Y:S01]  /*0540*/  PRMT R22, RZ, 0x7610, R22 ;  /* 0x00007610ff167816 */ /* 0x000fe20000000016 */
[----:B------:R-:W-:Y:S01]  /*0550*/  UIADD3 UR15, UPT, UPT, -UR15, URZ, URZ ;  /* 0x000000ff0f0f7290 */ /* 0x000fe2000fffe1ff */
[----:B------:R-:W0:Y:S11]  /*0560*/  LDCU UR4, c[0x0][0x384] ;  /* 0x00007080ff0477ac */ /* 0x000e360008000800 */
.L_x_1:
[----:B------:R-:W2:Y:S01]  /*0570*/  @!P6 LDG.E.U16 R23, desc[UR10][R36.64+-0x2] ;  /* 0xfffffe0a2417e981 */ /* 0x000ea2000c1e1500 */
[----:B0-----:R-:W-:Y:S01]  /*0580*/  ISETP.GE.AND P0, PT, R32, UR4, PT ;  /* 0x0000000420007c0c */ /* 0x001fe2000bf06270 */
[----:B------:R-:W-:Y:S02]  /*0590*/  UIADD3 UR15, UPT, UPT, UR15, 0x1, URZ ;  /* 0x000000010f0f7890 */ /* 0x000fe4000fffe0ff */
[----:B------:R-:W3:Y:S02]  /*05a0*/  @!P5 LDG.E.U16 R24, desc[UR10][R36.64] ;  /* 0x0000000a2418d981 */ /* 0x000ee4000c1e1500 */
[----:B------:R-:W-:Y:S02]  /*05b0*/  UISETP.NE.AND UP0, UPT, UR15, URZ, UPT ;  /* 0x000000ff0f00728c */ /* 0x000fe4000bf05270 */
[----:B------:R-:W4:Y:S04]  /*05c0*/  @!P4 LDG.E.U16 R25, desc[UR10][R36.64+0x2] ;  /* 0x0000020a2419c981 */ /* 0x000f28000c1e1500 */
[----:B------:R-:W5:Y:S04]  /*05d0*/  @!P3 LDG.E.U16 R27, desc[UR10][R34.64+-0x2] ;  /* 0xfffffe0a221bb981 */ /* 0x000f68000c1e1500 */
[----:B------:R-:W2:Y:S01]  /*05e0*/  @!P0 LDG.E.U16 R26, desc[UR10][R34.64+-0x4] ;  /* 0xfffffc0a221a8981 */ /* 0x000ea2000c1e1500 */
[----:B------:R-:W-:Y:S03]  /*05f0*/  ISETP.NE.AND P0, PT, R31, RZ, PT ;  /* 0x000000ff1f00720c */ /* 0x000fe60003f05270 */
[----:B------:R-:W5:Y:S04]  /*0600*/  @!P2 LDG.E.U16 R28, desc[UR10][R34.64] ;  /* 0x0000000a221ca981 */ /* 0x000f68000c1e1500 */
[----:B------:R-:W5:Y:S06]  /*0610*/  @!P1 LDG.E.U16 R29, desc[UR10][R34.64+0x2] ;  /* 0x0000020a221d9981 */ /* 0x000f6c000c1e1500 */
[----:B------:R0:W3:Y:S02]  /*0620*/  @!P0 LDG.E.U16 R22, desc[UR10][R36.64+-0x4] ;  /* 0xfffffc0a24168981 */ /* 0x0000e4000c1e1500 */
[----:B0-----:R-:W-:Y:S04]  /*0630*/  IADD3 R36, P0, PT, R36, UR12, RZ ;  /* 0x0000000c24247c10 */ /* 0x001fe8000ff1e0ff */
[----:B------:R-:W-:Y:S02]  /*0640*/  IADD3.X R37, PT, PT, R37, UR13, RZ, P0, !PT ;  /* 0x0000000d25257c10 */ /* 0x000fe400087fe4ff */
[----:B------:R-:W-:Y:S04]  /*0650*/  IADD3 R34, P0, PT, R34, UR6, RZ ;  /* 0x0000000622227c10 */ /* 0x000fe8000ff1e0ff */
[----:B------:R-:W-:Y:S01]  /*0660*/  IADD3.X R35, PT, PT, R35, UR7, RZ, P0, !PT ;  /* 0x0000000723237c10 */ /* 0x000fe200087fe4ff */
[----:B---3--:R-:W-:Y:S02]  /*0670*/  HADD2.F32 R18, -RZ, R22.H0_H0 ;  /* 0x20000016ff127230 */ /* 0x008fe40000004100 */
[----:B--2---:R-:W-:Y:S02]  /*0680*/  HADD2.F32 R17, -RZ, R26.H0_H0 ;  /* 0x2000001aff117230 */ /* 0x004fe40000004100 */
[----:B------:R-:W-:Y:S02]  /*0690*/  HADD2.F32 R19, -RZ, R23.H0_H0 ;  /* 0x20000017ff137230 */ /* 0x000fe40000004100 */
[----:B------:R-:W-:Y:S02]  /*06a0*/  HADD2.F32 R20, -RZ, R24.H0_H0 ;  /* 0x20000018ff147230 */ /* 0x000fe40000004100 */
[-C--:B------:R-:W-:Y:S01]  /*06b0*/  FFMA R0, R18, R17.reuse, R0 ;  /* 0x0000001112007223 */ /* 0x080fe20000000000 */
[----:B----4-:R-:W-:Y:S02]  /*06c0*/  HADD2.F32 R21, -RZ, R25.H0_H0 ;  /* 0x20000019ff157230 */ /* 0x010fe40000004100 */
[-C--:B------:R-:W-:Y:S01]  /*06d0*/  FFMA R2, R19, R17.reuse, R2 ;  /* 0x0000001113027223 */ /* 0x080fe20000000002 */
[-C--:B------:R-:W-:Y:S02]  /*06e0*/  FFMA R3, R20, R17.reuse, R3 ;  /* 0x0000001114037223 */ /* 0x080fe40000000003 */
[----:B------:R-:W-:Y:S01]  /*06f0*/  FFMA R4, R21, R17, R4 ;  /* 0x0000001115047223 */ /* 0x000fe20000000004 */
[----:B-----5:R-:W-:Y:S05]  /*0700*/  HADD2.F32 R17, -RZ, R27.H0_H0 ;  /* 0x2000001bff117230 */ /* 0x020fea0000004100 */
[-C--:B------:R-:W-:Y:S01]  /*0710*/  FFMA R5, R18, R17.reuse, R5 ;  /* 0x0000001112057223 */ /* 0x080fe20000000005 */
[-C--:B------:R-:W-:Y:S01]  /*0720*/  FFMA R6, R19, R17.reuse, R6 ;  /* 0x0000001113067223 */ /* 0x080fe20000000006 */
[-C--:B------:R-:W-:Y:S01]  /*0730*/  FFMA R7, R20, R17.reuse, R7 ;  /* 0x0000001114077223 */ /* 0x080fe20000000007 */
[----:B------:R-:W-:Y:S01]  /*0740*/  FFMA R8, R21, R17, R8 ;  /* 0x0000001115087223 */ /* 0x000fe20000000008 */
[----:B------:R-:W-:Y:S05]  /*0750*/  HADD2.F32 R17, -RZ, R28.H0_H0 ;  /* 0x2000001cff117230 */ /* 0x000fea0000004100 */
        /* <DEDUP_REMOVED lines=9> */
[----:B------:R-:W-:Y:S09]  /*07f0*/  BRA.U UP0, `(.L_x_1) ;  /* 0xfffffffd005c7547 */ /* 0x000ff2000b83ffff */
.L_x_0:
[C---:B------:R-:W-:Y:S01]  /*0800*/  ISETP.GE.AND P5, PT, R32.reuse, UR9, PT ;  /* 0x0000000920007c0c */ /* 0x040fe2000bfa6270 */
[C---:B------:R-:W-:Y:S01]  /*0810*/  VIADD R19, R32.reuse, 0x1 ;  /* 0x0000000120137836 */ /* 0x040fe20000000000 */
[----:B------:R-:W-:Y:S01]  /*0820*/  BSSY.RECONVERGENT B0, `(.L_x_2) ;  /* 0x0000022000007945 */ /* 0x000fe20003800200 */
[----:B------:R-:W-:Y:S01]  /*0830*/  VIADD R18, R32, 0x2 ;  /* 0x0000000220127836 */ /* 0x000fe20000000000 */
[----:B------:R-:W-:Y:S01]  /*0840*/  ISETP.GE.OR P1, PT, R30, UR8, P5 ;  /* 0x000000081e007c0c */ /* 0x000fe2000af26670 */
[----:B------:R-:W-:Y:S01]  /*0850*/  VIADD R17, R32, 0x3 ;  /* 0x0000000320117836 */ /* 0x000fe20000000000 */
[----:B------:R-:W-:Y:S02]  /*0860*/  ISETP.GE.AND P3, PT, R19, UR9, PT ;  /* 0x0000000913007c0c */ /* 0x000fe4000bf66270 */
[----:B------:R-:W-:Y:S01]  /*0870*/  ISETP.GE.AND P4, PT, R18, UR9, PT ;  /* 0x0000000912007c0c */ /* 0x000fe2000bf86270 */
[----:B------:R-:W-:Y:S01]  /*0880*/  VIADD R18, R30, 0x2 ;  /* 0x000000021e127836 */ /* 0x000fe20000000000 */
[----:B------:R-:W-:-:S02]  /*0890*/  ISETP.GE.AND P0, PT, R17, UR9, PT ;  /* 0x0000000911007c0c */ /* 0x000fc4000bf06270 */
[C---:B------:R-:W-:Y:S02]  /*08a0*/  IADD3 R19, PT, PT, R30.reuse, 0x1, RZ ;  /* 0x000000011e137810 */ /* 0x040fe40007ffe0ff */
[----:B------:R-:W-:-:S03]  /*08b0*/  IADD3 R17, PT, PT, R30, 0x3, RZ ;  /* 0x000000031e117810 */ /* 0x000fc60007ffe0ff */
[----:B------:R-:W-:Y:S06]  /*08c0*/  @P1 BRA `(.L_x_3) ;  /* 0x00000000005c1947 */ /* 0x000fec0003800000 */
[----:B------:R-:W0:Y:S01]  /*08d0*/  LDCU.128 UR4, c[0x0][0x3c0] ;  /* 0x00007800ff0477ac */ /* 0x000e220008000c00 */
[----:B------:R-:W-:Y:S01]  /*08e0*/  HFMA2 R33, -RZ, RZ, 0, 0 ;  /* 0x00000000ff217431 */ /* 0x000fe200000001ff */
[----:B------:R-:W-:Y:S01]  /*08f0*/  SHF.R.S32.HI R23, RZ, 0x1f, R30 ;  /* 0x0000001fff177819 */ /* 0x000fe2000001141e */
[----:B------:R-:W1:Y:S04]  /*0900*/  LDCU.64 UR12, c[0x0][0x3b8] ;  /* 0x00007700ff0c77ac */ /* 0x000e680008000a00 */
[----:B0-----:R-:W-:Y:S02]  /*0910*/  IMAD R21, R23, UR4, RZ ;  /* 0x0000000417157c24 */ /* 0x001fe4000f8e02ff */
[----:B------:R-:W-:-:S04]  /*0920*/  IMAD.WIDE.U32 R24, R30, UR4, R32 ;  /* 0x000000041e187c25 */ /* 0x000fc8000f8e0020 */
[----:B------:R-:W-:Y:S01]  /*0930*/  IMAD R20, R30, UR5, R21 ;  /* 0x000000051e147c24 */ /* 0x000fe2000f8e0215 */
[C---:B-1----:R-:W-:Y:S01]  /*0940*/  LEA R26, P1, R24.reuse, UR12, 0x2 ;  /* 0x0000000c181a7c11 */ /* 0x042fe2000f8210ff */
[----:B------:R-:W0:Y:S03]  /*0950*/  LDCU.64 UR4, c[0x0][0x3d0] ;  /* 0x00007a00ff0477ac */ /* 0x000e260008000a00 */
[----:B------:R-:W-:Y:S01]  /*0960*/  IADD3 R20, PT, PT, R25, R20, RZ ;  /* 0x0000001419147210 */ /* 0x000fe20007ffe0ff */
[----:B------:R-:W1:Y:S03]  /*0970*/  LDCU UR12, c[0x0][0x38c] ;  /* 0x00007180ff0c77ac */ /* 0x000e660008000800 */
[----:B------:R-:W-:Y:S01]  /*0980*/  LEA.HI.X R27, R24, UR13, R20, 0x2, P1 ;  /* 0x0000000d181b7c11 */ /* 0x000fe200088f1414 */
[----:B------:R-:W2:Y:S04]  /*0990*/  LDCU UR13, c[0x0][0x3b0] ;  /* 0x00007600ff0d77ac */ /* 0x000ea80008000800 */
[----:B------:R-:W2:Y:S01]  /*09a0*/  LDG.E R21, desc[UR10][R26.64] ;  /* 0x0000000a1a157981 */ /* 0x000ea2000c1e1900 */
[----:B0-----:R-:W-:-:S02]  /*09b0*/  IMAD R23, R23, UR4, RZ ;  /* 0x0000000417177c24 */ /* 0x001fc4000f8e02ff */
[----:B------:R-:W-:-:S04]  /*09c0*/  IMAD.WIDE.U32 R24, R30, UR4, R32 ;  /* 0x000000041e187c25 */ /* 0x000fc8000f8e0020 */
[----:B------:R-:W-:Y:S01]  /*09d0*/  IMAD R20, R30, UR5, R23 ;  /* 0x000000051e147c24 */ /* 0x000fe2000f8e0217 */
[----:B------:R-:W-:-:S04]  /*09e0*/  LEA R22, P1, R24, UR6, 0x2 ;  /* 0x0000000618167c11 */ /* 0x000fc8000f8210ff */
[----:B------:R-:W-:-:S04]  /*09f0*/  IADD3 R20, PT, PT, R25, R20, RZ ;  /* 0x0000001419147210 */ /* 0x000fc80007ffe0ff */
[----:B------:R-:W-:Y:S01]  /*0a00*/  LEA.HI.X R23, R24, UR7, R20, 0x2, P1 ;  /* 0x0000000718177c11 */ /* 0x000fe200088f1414 */
[----:B--2---:R-:W-:-:S04]  /*0a10*/  FMUL R21, R21, UR13 ;  /* 0x0000000d15157c20 */ /* 0x004fc80008400000 */
[----:B-1----:R-:W-:-:S05]  /*0a20*/  FFMA R21, R0, UR12, R21 ;  /* 0x0000000c00157c23 */ /* 0x002fca0008000015 */
[----:B------:R0:W-:Y:S02]  /*0a30*/  STG.E desc[UR10][R22.64], R21 ;  /* 0x0000001516007986 */ /* 0x0001e4000c10190a */
.L_x_3:
[----:B------:R-:W-:Y:S05]  /*0a40*/  BSYNC.RECONVERGENT B0 ;  /* 0x0000000000007941 */ /* 0x000fea0003800200 */
.L_x_2:
[----:B------:R-:W-:Y:S01]  /*0a50*/  ISETP.GE.OR P1, PT, R19, UR8, P5 ;  /* 0x0000000813007c0c */ /* 0x000fe2000af26670 */
[----:B------:R-:W-:Y:S01]  /*0a60*/  BSSY.RECONVERGENT B0, `(.L_x_4) ;  /* 0x000001d000007945 */ /* 0x000fe20003800200 */
[----:B------:R-:W-:Y:S02]  /*0a70*/  ISETP.GE.OR P6, PT, R18, UR8, P5 ;  /* 0x0000000812007c0c */ /* 0x000fe4000afc6670 */
[----:B------:R-:W-:Y:S02]  /*0a80*/  ISETP.GE.OR P5, PT, R17, UR8, P5 ;  /* 0x0000000811007c0c */ /* 0x000fe4000afa6670 */
[----:B------:R-:W-:-:S07]  /*0a90*/  ISETP.GE.OR P2, PT, R30, UR8, P3 ;  /* 0x000000081e007c0c */ /* 0x000fce0009f46670 */
[----:B------:R-:W-:Y:S06]  /*0aa0*/  @P1 BRA `(.L_x_5) ;  /* 0x0000000000601947 */ /* 0x000fec0003800000 */
[----:B------:R-:W1:Y:S01]  /*0ab0*/  LDCU.128 UR4, c[0x0][0x3c0] ;  /* 0x00007800ff0477ac */ /* 0x000e620008000c00 */
[----:B------:R-:W-:Y:S01]  /*0ac0*/  HFMA2 R25, -RZ, RZ, 0, 0 ;  /* 0x00000000ff197431 */ /* 0x000fe200000001ff */
[----:B------:R-:W-:Y:S01]  /*0ad0*/  SHF.R.S32.HI R0, RZ, 0x1f, R19 ;  /* 0x0000001fff007819 */ /* 0x000fe20000011413 */
[----:B------:R-:W2:Y:S01]  /*0ae0*/  LDCU.64 UR12, c[0x0][0x3b8] ;  /* 0x00007700ff0c77ac */ /* 0x000ea20008000a00 */
[----:B------:R-:W-:-:S03]  /*0af0*/  MOV R24, R32 ;  /* 0x0000002000187202 */ /* 0x000fc60000000f00 */
[----:B-1----:R-:W-:Y:S02]  /*0b00*/  IMAD R20, R0, UR4, RZ ;  /* 0x0000000400147c24 */ /* 0x002fe4000f8e02ff */
[----:B0-----:R-:W-:-:S04]  /*0b10*/  IMAD.WIDE.U32 R22, R19, UR4, R24 ;  /* 0x0000000413167c25 */ /* 0x001fc8000f8e0018 */
[----:B------:R-:W-:Y:S01]  /*0b20*/  IMAD R20, R19, UR5, R20 ;  /* 0x0000000513147c24 */ /* 0x000fe2000f8e0214 */
[C---:B--2---:R-:W-:Y:S01]  /*0b30*/  LEA R26, P1, R22.reuse, UR12, 0x2 ;  /* 0x0000000c161a7c11 */ /* 0x044fe2000f8210ff */
        /* <DEDUP_REMOVED lines=15> */
.L_x_5:
[----:B------:R-:W-:Y:S05]  /*0c30*/  BSYNC.RECONVERGENT B0 ;  /* 0x0000000000007941 */ /* 0x000fea0003800200 */
.L_x_4:
[----:B------:R-:W-:Y:S04]  /*0c40*/  BSSY.RECONVERGENT B0, `(.L_x_6) ;  /* 0x000001a000007945 */ /* 0x000fe80003800200 */
[----:B------:R-:W-:Y:S05]  /*0c50*/  @P6 BRA `(.L_x_7) ;  /* 0x0000000000606947 */ /* 0x000fea0003800000 */
[----:B------:R-:W2:Y:S01]  /*0c60*/  LDCU.128 UR4, c[0x0][0x3c0] ;  /* 0x00007800ff0477ac */ /* 0x000ea20008000c00 */
[----:B01----:R-:W-:Y:S01]  /*0c70*/  HFMA2 R23, -RZ, RZ, 0, 0 ;  /* 0x00000000ff177431 */ /* 0x003fe200000001ff */
[----:B------:R-:W-:Y:S01]  /*0c80*/  SHF.R.S32.HI R21, RZ, 0x1f, R18 ;  /* 0x0000001fff157819 */ /* 0x000fe20000011412 */
[----:B------:R-:W0:Y:S01]  /*0c90*/  LDCU.64 UR12, c[0x0][0x3b8] ;  /* 0x00007700ff0c77ac */ /* 0x000e220008000a00 */
[----:B------:R-:W-:-:S03]  /*0ca0*/  MOV R22, R32 ;  /* 0x0000002000167202 */ /* 0x000fc60000000f00 */
[----:B--2---:R-:W-:Y:S02]  /*0cb0*/  IMAD R25, R21, UR4, RZ ;  /* 0x0000000415197c24 */ /* 0x004fe4000f8e02ff */
[----:B------:R-:W-:-:S04]  /*0cc0*/  IMAD.WIDE.U32 R26, R18, UR4, R22 ;  /* 0x00000004121a7c25 */ /* 0x000fc8000f8e0016 */
[----:B------:R-:W-:Y:S01]  /*0cd0*/  IMAD R0, R18, UR5, R25 ;  /* 0x0000000512007c24 */ /* 0x000fe2000f8e0219 */
[C---:B0-----:R-:W-:Y:S01]  /*0ce0*/  LEA R24, P1, R26.reuse, UR12, 0x2 ;  /* 0x0000000c1a187c11 */ /* 0x041fe2000f8210ff */
        /* <DEDUP_REMOVED lines=15> */
.L_x_7:
[----:B------:R-:W-:Y:S05]  /*0de0*/  BSYNC.RECONVERGENT B0 ;  /* 0x0000000000007941 */ /* 0x000fea0003800200 */
.L_x_6:
[----:B------:R-:W-:Y:S04]  /*0df0*/  BSSY.RECONVERGENT B0, `(.L_x_8) ;  /* 0x000001a000007945 */ /* 0x000fe80003800200 */
[----:B------:R-:W-:Y:S05]  /*0e00*/  @P5 BRA `(.L_x_9) ;  /* 0x0000000000605947 */ /* 0x000fea0003800000 */
[----:B------:R-:W3:Y:S01]  /*0e10*/  LDCU.128 UR4, c[0x0][0x3c0] ;  /* 0x00007800ff0477ac */ /* 0x000ee20008000c00 */
[----:B01----:R-:W-:Y:S01]  /*0e20*/  HFMA2 R23, -RZ, RZ, 0, 0 ;  /* 0x00000000ff177431 */ /* 0x003fe200000001ff */
[----:B------:R-:W-:Y:S01]  /*0e30*/  SHF.R.S32.HI R0, RZ, 0x1f, R17 ;  /* 0x0000001fff007819 */ /* 0x000fe20000011411 */
[----:B------:R-:W0:Y:S01]  /*0e40*/  LDCU.64 UR12, c[0x0][0x3b8] ;  /* 0x00007700ff0c77ac */ /* 0x000e220008000a00 */
[----:B------:R-:W-:-:S03]  /*0e50*/  MOV R22, R32 ;  /* 0x0000002000167202 */ /* 0x000fc60000000f00 */
[----:B---3--:R-:W-:Y:S02]  /*0e60*/  IMAD R2, R0, UR4, RZ ;  /* 0x0000000400027c24 */ /* 0x008fe4000f8e02ff */
[----:B--2---:R-:W-:-:S04]  /*0e70*/  IMAD.WIDE.U32 R20, R17, UR4, R22 ;  /* 0x0000000411147c25 */ /* 0x004fc8000f8e0016 */
        /* <DEDUP_REMOVED lines=17> */
.L_x_9:
[----:B------:R-:W-:Y:S05]  /*0f90*/  BSYNC.RECONVERGENT B0 ;  /* 0x0000000000007941 */ /* 0x000fea0003800200 */
.L_x_8:
[----:B------:R-:W-:Y:S04]  /*0fa0*/  BSSY.RECONVERGENT B0, `(.L_x_10) ;  /* 0x000001a000007945 */ /* 0x000fe80003800200 */
[----:B------:R-:W-:Y:S05]  /*0fb0*/  @P2 BRA `(.L_x_11) ;  /* 0x0000000000602947 */ /* 0x000fea0003800000 */
[----:B------:R-:W4:Y:S01]  /*0fc0*/  LDCU.128 UR4, c[0x0][0x3c0] ;  /* 0x00007800ff0477ac */ /* 0x000f220008000c00 */
[----:B01----:R-:W-:Y:S01]  /*0fd0*/  HFMA2 R23, -RZ, RZ, 0, 0 ;  /* 0x00000000ff177431 */ /* 0x003fe200000001ff */
[----:B--23--:R-:W-:Y:S01]  /*0fe0*/  SHF.R.S32.HI R3, RZ, 0x1f, R30 ;  /* 0x0000001fff037819 */ /* 0x00cfe2000001141e */
[----:B------:R-:W0:Y:S01]  /*0ff0*/  LDCU.64 UR12, c[0x0][0x3b8] ;  /* 0x00007700ff0c77ac */ /* 0x000e220008000a00 */
[----:B------:R-:W-:-:S03]  /*1000*/  MOV R22, R32 ;  /* 0x0000002000167202 */ /* 0x000fc60000000f00 */
[----:B----4-:R-:W-:Y:S02]  /*1010*/  IMAD R21, R3, UR4, RZ ;  /* 0x0000000403157c24 */ /* 0x010fe4000f8e02ff */
        /* <DEDUP_REMOVED lines=18> */
.L_x_11:
[----:B------:R-:W-:Y:S05]  /*1140*/  BSYNC.RECONVERGENT B0 ;  /* 0x0000000000007941 */ /* 0x000fea0003800200 */
.L_x_10:
[----:B------:R-:W-:Y:S01]  /*1150*/  ISETP.GE.OR P1, PT, R19, UR8, P3 ;  /* 0x0000000813007c0c */ /* 0x000fe20009f26670 */
[----:B------:R-:W-:Y:S01]  /*1160*/  BSSY.RECONVERGENT B0, `(.L_x_12) ;  /* 0x000001e000007945 */ /* 0x000fe20003800200 */
[----:B------:R-:W-:Y:S02]  /*1170*/  ISETP.GE.OR P5, PT, R18, UR8, P3 ;  /* 0x0000000812007c0c */ /* 0x000fe40009fa6670 */
[----:B------:R-:W-:Y:S02]  /*1180*/  ISETP.GE.OR P3, PT, R17, UR8, P3 ;  /* 0x0000000811007c0c */ /* 0x000fe40009f66670 */
[----:B------:R-:W-:Y:S02]  /*1190*/  ISETP.GE.OR P2, PT, R30, UR8, P4 ;  /* 0x000000081e007c0c */ /* 0x000fe4000a746670 */
[----:B------:R-:W-:-:S05]  /*11a0*/  ISETP.GE.OR P6, PT, R19, UR8, P4 ;  /* 0x0000000813007c0c */ /* 0x000fca000a7c6670 */
[----:B------:R-:W-:Y:S08]  /*11b0*/  @P1 BRA `(.L_x_13) ;  /* 0x0000000000601947 */ /* 0x000ff00003800000 */
[----:B------:R-:W5:Y:S01]  /*11c0*/  LDCU.128 UR4, c[0x0][0x3c0] ;  /* 0x00007800ff0477ac */ /* 0x000f620008000c00 */
[----:B01234-:R-:W-:Y:S01]  /*11d0*/  HFMA2 R21, -RZ, RZ, 0, 0 ;  /* 0x00000000ff157431 */ /* 0x01ffe200000001ff */
[----:B------:R-:W-:Y:S01]  /*11e0*/  SHF.R.S32.HI R0, RZ, 0x1f, R19 ;  /* 0x0000001fff007819 */ /* 0x000fe20000011413 */
[----:B------:R-:W0:Y:S01]  /*11f0*/  LDCU.64 UR12, c[0x0][0x3b8] ;  /* 0x00007700ff0c77ac */ /* 0x000e220008000a00 */
[----:B------:R-:W-:-:S03]  /*1200*/  MOV R20, R32 ;  /* 0x0000002000147202 */ /* 0x000fc60000000f00 */
[----:B-----5:R-:W-:Y:S02]  /*1210*/  IMAD R2, R0, UR4, RZ ;  /* 0x0000000400027c24 */ /* 0x020fe4000f8e02ff */
        /* <DEDUP_REMOVED lines=18> */
.L_x_13:
[----:B------:R-:W-:Y:S05]  /*1340*/  BSYNC.RECONVERGENT B0 ;  /* 0x0000000000007941 */ /* 0x000fea0003800200 */
.L_x_12:
[----:B------:R-:W-:Y:S04]  /*1350*/  BSSY.RECONVERGENT B0, `(.L_x_14) ;  /* 0x000001a000007945 */ /* 0x000fe80003800200 */
[----:B------:R-:W-:Y:S05]  /*1360*/  @P5 BRA `(.L_x_15) ;  /* 0x0000000000605947 */ /* 0x000fea0003800000 */
        /* <DEDUP_REMOVED lines=24> */
.L_x_15:
[----:B------:R-:W-:Y:S05]  /*14f0*/  BSYNC.RECONVERGENT B0 ;  /* 0x0000000000007941 */ /* 0x000fea0003800200 */
.L_x_14:
[----:B------:R-:W-:Y:S04]  /*1500*/  BSSY.RECONVERGENT B0, `(.L_x_16) ;  /* 0x000001a000007945 */ /* 0x000fe80003800200 */
[----:B------:R-:W-:Y:S05]  /*1510*/  @P3 BRA `(.L_x_17) ;  /* 0x0000000000603947 */ /* 0x000fea0003800000 */
[----:B------:R-:W5:Y:S01]  /*1520*/  LDCU.128 UR4, c[0x0][0x3c0] ;  /* 0x00007800ff0477ac */ /* 0x000f620008000c00 */
[----:B0-----:R-:W-:Y:S01]  /*1530*/  HFMA2 R7, -RZ, RZ, 0, 0 ;  /* 0x00000000ff077431 */ /* 0x001fe200000001ff */
[----:B------:R-:W-:Y:S01]  /*1540*/  SHF.R.S32.HI R0, RZ, 0x1f, R17 ;  /* 0x0000001fff007819 */ /* 0x000fe20000011411 */
[----:B------:R-:W2:Y:S01]  /*1550*/  LDCU.64 UR12, c[0x0][0x3b8] ;  /* 0x00007700ff0c77ac */ /* 0x000ea20008000a00 */
[----:B------:R-:W-:-:S03]  /*1560*/  MOV R6, R32 ;  /* 0x0000002000067202 */ /* 0x000fc60000000f00 */
[----:B-----5:R-:W-:Y:S02]  /*1570*/  IMAD R2, R0, UR4, RZ ;  /* 0x0000000400027c24 */ /* 0x020fe4000f8e02ff */
[----:B----4-:R-:W-:-:S04]  /*1580*/  IMAD.WIDE.U32 R4, R17, UR4, R6 ;  /* 0x0000000411047c25 */ /* 0x010fc8000f8e0006 */
[----:B------:R-:W-:Y:S01]  /*1590*/  IMAD R2, R17, UR5, R2 ;  /* 0x0000000511027c24 */ /* 0x000fe2000f8e0202 */
[C---:B--23--:R-:W-:Y:S01]  /*15a0*/  LEA R20, P1, R4.reuse, UR12, 0x2 ;  /* 0x0000000c04147c11 */ /* 0x04cfe2000f8210ff */
[----:B------:R-:W0:Y:S03]  /*15b0*/  LDCU.64 UR4, c[0x0][0x3d0] ;  /* 0x00007a00ff0477ac */ /* 0x000e260008000a00 */
[----:B------:R-:W-:Y:S01]  /*15c0*/  IADD3 R2, PT, PT, R5, R2, RZ ;  /* 0x0000000205027210 */ /* 0x000fe20007ffe0ff */
[----:B------:R-:W2:Y:S03]  /*15d0*/  LDCU UR12, c[0x0][0x38c] ;  /* 0x00007180ff0c77ac */ /* 0x000ea60008000800 */
[----:B-1----:R-:W-:Y:S01]  /*15e0*/  LEA.HI.X R21, R4, UR13, R2, 0x2, P1 ;  /* 0x0000000d04157c11 */ /* 0x002fe200088f1402 */
[----:B------:R-:W1:Y:S04]  /*15f0*/  LDCU UR13, c[0x0][0x3b0] ;  /* 0x00007600ff0d77ac */ /* 0x000e680008000800 */
[----:B------:R-:W1:Y:S01]  /*1600*/  LDG.E R2, desc[UR10][R20.64+0x4] ;  /* 0x0000040a14027981 */ /* 0x000e62000c1e1900 */
[----:B0-----:R-:W-:-:S02]  /*1610*/  IMAD R0, R0, UR4, RZ ;  /* 0x0000000400007c24 */ /* 0x001fc4000f8e02ff */
[----:B------:R-:W-:-:S04]  /*1620*/  IMAD.WIDE.U32 R6, R17, UR4, R6 ;  /* 0x0000000411067c25 */ /* 0x000fc8000f8e0006 */
[----:B------:R-:W-:Y:S01]  /*1630*/  IMAD R0, R17, UR5, R0 ;  /* 0x0000000511007c24 */ /* 0x000fe2000f8e0200 */
[----:B------:R-:W-:-:S04]  /*1640*/  LEA R4, P1, R6, UR6, 0x2 ;  /* 0x0000000606047c11 */ /* 0x000fc8000f8210ff */
[----:B------:R-:W-:-:S04]  /*1650*/  IADD3 R0, PT, PT, R7, R0, RZ ;  /* 0x0000000007007210 */ /* 0x000fc80007ffe0ff */
[----:B------:R-:W-:Y:S01]  /*1660*/  LEA.HI.X R5, R6, UR7, R0, 0x2, P1 ;  /* 0x0000000706057c11 */ /* 0x000fe200088f1400 */
[----:B-1----:R-:W-:-:S04]  /*1670*/  FMUL R3, R2, UR13 ;  /* 0x0000000d02037c20 */ /* 0x002fc80008400000 */
[----:B--2---:R-:W-:-:S05]  /*1680*/  FFMA R3, R8, UR12, R3 ;  /* 0x0000000c08037c23 */ /* 0x004fca0008000003 */
[----:B------:R0:W-:Y:S02]  /*1690*/  STG.E desc[UR10][R4.64+0x4], R3 ;  /* 0x0000040304007986 */ /* 0x0001e4000c10190a */
.L_x_17:
[----:B------:R-:W-:Y:S05]  /*16a0*/  BSYNC.RECONVERGENT B0 ;  /* 0x0000000000007941 */ /* 0x000fea0003800200 */
.L_x_16:
[----:B------:R-:W-:Y:S04]  /*16b0*/  BSSY.RECONVERGENT B0, `(.L_x_18) ;  /* 0x000001a000007945 */ /* 0x000fe80003800200 */
[----:B------:R-:W-:Y:S05]  /*16c0*/  @P2 BRA `(.L_x_19) ;  /* 0x0000000000602947 */ /* 0x000fea0003800000 */
[----:B------:R-:W4:Y:S01]  /*16d0*/  LDCU.128 UR4, c[0x0][0x3c0] ;  /* 0x00007800ff0477ac */ /* 0x000f220008000c00 */
[----:B0-----:R-:W-:Y:S01]  /*16e0*/  HFMA2 R7, -RZ, RZ, 0, 0 ;  /* 0x00000000ff077431 */ /* 0x001fe200000001ff */
[----:B--23--:R-:W-:Y:S01]  /*16f0*/  SHF.R.S32.HI R3, RZ, 0x1f, R30 ;  /* 0x0000001fff037819 */ /* 0x00cfe2000001141e */
[----:B------:R-:W0:Y:S01]  /*1700*/  LDCU.64 UR12, c[0x0][0x3b8] ;  /* 0x00007700ff0c77ac */ /* 0x000e220008000a00 */
[----:B------:R-:W-:-:S03]  /*1710*/  MOV R6, R32 ;  /* 0x0000002000067202 */ /* 0x000fc60000000f00 */
[----:B----4-:R-:W-:Y:S02]  /*1720*/  IMAD R5, R3, UR4, RZ ;  /* 0x0000000403057c24 */ /* 0x010fe4000f8e02ff */
[----:B-1----:R-:W-:-:S04]  /*1730*/  IMAD.WIDE.U32 R20, R30, UR4, R6 ;  /* 0x000000041e147c25 */ /* 0x002fc8000f8e0006 */
        /* <DEDUP_REMOVED lines=17> */
.L_x_19:
[----:B------:R-:W-:Y:S05]  /*1850*/  BSYNC.RECONVERGENT B0 ;  /* 0x0000000000007941 */ /* 0x000fea0003800200 */
.L_x_18:
[----:B------:R-:W-:Y:S01]  /*1860*/  BSSY.RECONVERGENT B0, `(.L_x_20) ;  /* 0x0000020000007945 */ /* 0x000fe20003800200 */
[----:B------:R-:W-:Y:S02]  /*1870*/  ISETP.GE.OR P5, PT, R18, UR8, P4 ;  /* 0x0000000812007c0c */ /* 0x000fe4000a7a6670 */
[----:B------:R-:W-:Y:S02]  /*1880*/  ISETP.GE.OR P3, PT, R30, UR8, P0 ;  /* 0x000000081e007c0c */ /* 0x000fe40008766670 */
[----:B------:R-:W-:Y:S02]  /*1890*/  ISETP.GE.OR P2, PT, R19, UR8, P0 ;  /* 0x0000000813007c0c */ /* 0x000fe40008746670 */
[----:B------:R-:W-:Y:S02]  /*18a0*/  ISETP.GE.OR P1, PT, R18, UR8, P0 ;  /* 0x0000000812007c0c */ /* 0x000fe40008726670 */
[C---:B------:R-:W-:Y:S02]  /*18b0*/  ISETP.GE.OR P4, PT, R17.reuse, UR8, P4 ;  /* 0x0000000811007c0c */ /* 0x040fe4000a786670 */
[----:B------:R-:W-:Y:S01]  /*18c0*/  ISETP.GE.OR P0, PT, R17, UR8, P0 ;  /* 0x0000000811007c0c */ /* 0x000fe20008706670 */
[----:B------:R-:W-:-:S12]  /*18d0*/  @P6 BRA `(.L_x_21) ;  /* 0x0000000000606947 */ /* 0x000fd80003800000 */
[----:B------:R-:W5:Y:S01]  /*18e0*/  LDCU.128 UR4, c[0x0][0x3c0] ;  /* 0x00007800ff0477ac */ /* 0x000f620008000c00 */
[----:B0-----:R-:W-:Y:S01]  /*18f0*/  HFMA2 R7, -RZ, RZ, 0, 0 ;  /* 0x00000000ff077431 */ /* 0x001fe200000001ff */
[----:B------:R-:W-:Y:S01]  /*1900*/  SHF.R.S32.HI R0, RZ, 0x1f, R19 ;  /* 0x0000001fff007819 */ /* 0x000fe20000011413 */
[----:B------:R-:W0:Y:S01]  /*1910*/  LDCU.64 UR12, c[0x0][0x3b8] ;  /* 0x00007700ff0c77ac */ /* 0x000e220008000a00 */
[----:B------:R-:W-:-:S03]  /*1920*/  MOV R6, R32 ;  /* 0x0000002000067202 */ /* 0x000fc60000000f00 */
[----:B-----5:R-:W-:Y:S02]  /*1930*/  IMAD R2, R0, UR4, RZ ;  /* 0x0000000400027c24 */ /* 0x020fe4000f8e02ff */
[----:B----4-:R-:W-:-:S04]  /*1940*/  IMAD.WIDE.U32 R4, R19, UR4, R6 ;  /* 0x0000000413047c25 */ /* 0x010fc8000f8e0006 */
[----:B------:R-:W-:Y:S01]  /*1950*/  IMAD R2, R19, UR5, R2 ;  /* 0x0000000513027c24 */ /* 0x000fe2000f8e0202 */
[C---:B0-----:R-:W-:Y:S01]  /*1960*/  LEA R8, P6, R4.reuse, UR12, 0x2 ;  /* 0x0000000c04087c11 */ /* 0x041fe2000f8c10ff */
[----:B------:R-:W0:Y:S03]  /*1970*/  LDCU.64 UR4, c[0x0][0x3d0] ;  /* 0x00007a00ff0477ac */ /* 0x000e260008000a00 */
[----:B------:R-:W-:Y:S01]  /*1980*/  IADD3 R2, PT, PT, R5, R2, RZ ;  /* 0x0000000205027210 */ /* 0x000fe20007ffe0ff */
[----:B------:R-:W4:Y:S03]  /*1990*/  LDCU UR12, c[0x0][0x38c] ;  /* 0x00007180ff0c77ac */ /* 0x000f260008000800 */
        /* <DEDUP_REMOVED lines=9> */
[----:B--23--:R-:W-:-:S04]  /*1a30*/  FMUL R3, R2, UR13 ;  /* 0x0000000d02037c20 */ /* 0x00cfc80008400000 */
[----:B----4-:R-:W-:-:S05]  /*1a40*/  FFMA R3, R10, UR12, R3 ;  /* 0x0000000c0a037c23 */ /* 0x010fca0008000003 */
[----:B------:R0:W-:Y:S02]  /*1a50*/  STG.E desc[UR10][R4.64+0x8], R3 ;  /* 0x0000080304007986 */ /* 0x0001e4000c10190a */
.L_x_21:
[----:B------:R-:W-:Y:S05]  /*1a60*/  BSYNC.RECONVERGENT B0 ;  /* 0x0000000000007941 */ /* 0x000fea0003800200 */
.L_x_20:
        /* <DEDUP_REMOVED lines=26> */
.L_x_23:
[----:B------:R-:W-:Y:S05]  /*1c10*/  BSYNC.RECONVERGENT B0 ;  /* 0x0000000000007941 */ /* 0x000fea0003800200 */
.L_x_22:
[----:B------:R-:W-:Y:S04]  /*1c20*/  BSSY.RECONVERGENT B0, `(.L_x_24) ;  /* 0x000001a000007945 */ /* 0x000fe80003800200 */
[----:B------:R-:W-:Y:S05]  /*1c30*/  @P4 BRA `(.L_x_25) ;  /* 0x0000000000604947 */ /* 0x000fea0003800000 */
        /* <DEDUP_REMOVED lines=24> */
.L_x_25:
[----:B------:R-:W-:Y:S05]  /*1dc0*/  BSYNC.RECONVERGENT B0 ;  /* 0x0000000000007941 */ /* 0x000fea0003800200 */
.L_x_24:
[----:B------:R-:W-:Y:S04]  /*1dd0*/  BSSY.RECONVERGENT B0, `(.L_x_26) ;  /* 0x000001a000007945 */ /* 0x000fe80003800200 */
[----:B------:R-:W-:Y:S05]  /*1de0*/  @P3 BRA `(.L_x_27) ;  /* 0x0000000000603947 */ /* 0x000fea0003800000 */
[----:B------:R-:W2:Y:S01]  /*1df0*/  LDCU.128 UR4, c[0x0][0x3c0] ;  /* 0x00007800ff0477ac */ /* 0x000ea20008000c00 */
[----:B0-----:R-:W-:Y:S01]  /*1e00*/  HFMA2 R7, -RZ, RZ, 0, 0 ;  /* 0x00000000ff077431 */ /* 0x001fe200000001ff */
[----:B------:R-:W-:Y:S01]  /*1e10*/  SHF.R.S32.HI R2, RZ, 0x1f, R30 ;  /* 0x0000001fff027819 */ /* 0x000fe2000001141e */
[----:B------:R-:W0:Y:S01]  /*1e20*/  LDCU.64 UR12, c[0x0][0x3b8] ;  /* 0x00007700ff0c77ac */ /* 0x000e220008000a00 */
[----:B------:R-:W-:Y:S01]  /*1e30*/  MOV R6, R32 ;  /* 0x0000002000067202 */ /* 0x000fe20000000f00 */
[----:B------:R-:W5:Y:S02]  /*1e40*/  LDCU UR9, c[0x0][0x38c] ;  /* 0x00007180ff0977ac */ /* 0x000f640008000800 */
[----:B--23--:R-:W-:Y:S02]  /*1e50*/  IMAD R3, R2, UR4, RZ ;  /* 0x0000000402037c24 */ /* 0x00cfe4000f8e02ff */
[----:B----4-:R-:W-:-:S04]  /*1e60*/  IMAD.WIDE.U32 R4, R30, UR4, R6 ;  /* 0x000000041e047c25 */ /* 0x010fc8000f8e0006 */
[----:B------:R-:W-:Y:S01]  /*1e70*/  IMAD R0, R30, UR5, R3 ;  /* 0x000000051e007c24 */ /* 0x000fe2000f8e0203 */
[C---:B0-----:R-:W-:Y:S01]  /*1e80*/  LEA R8, P3, R4.reuse, UR12, 0x2 ;  /* 0x0000000c04087c11 */ /* 0x041fe2000f8610ff */
[----:B------:R-:W0:Y:S03]  /*1e90*/  LDCU.64 UR4, c[0x0][0x3d0] ;  /* 0x00007a00ff0477ac */ /* 0x000e260008000a00 */
[----:B------:R-:W-:Y:S01]  /*1ea0*/  IADD3 R0, PT, PT, R5, R0, RZ ;  /* 0x0000000005007210 */ /* 0x000fe20007ffe0ff */
[----:B------:R-:W2:Y:S03]  /*1eb0*/  LDCU UR12, c[0x0][0x3b0] ;  /* 0x00007600ff0c77ac */ /* 0x000ea60008000800 */
[----:B------:R-:W-:-:S05]  /*1ec0*/  LEA.HI.X R9, R4, UR13, R0, 0x2, P3 ;  /* 0x0000000d04097c11 */ /* 0x000fca00098f1400 */
[----:B------:R-:W2:Y:S01]  /*1ed0*/  LDG.E R8, desc[UR10][R8.64+0xc] ;  /* 0x00000c0a08087981 */ /* 0x000ea2000c1e1900 */
[----:B0-----:R-:W-:Y:S02]  /*1ee0*/  IMAD R3, R2, UR4, RZ ;  /* 0x0000000402037c24 */ /* 0x001fe4000f8e02ff */
[----:B------:R-:W-:-:S04]  /*1ef0*/  IMAD.WIDE.U32 R6, R30, UR4, R6 ;  /* 0x000000041e067c25 */ /* 0x000fc8000f8e0006 */
[----:B------:R-:W-:Y:S01]  /*1f00*/  IMAD R3, R30, UR5, R3 ;  /* 0x000000051e037c24 */ /* 0x000fe2000f8e0203 */
[----:B------:R-:W-:-:S04]  /*1f10*/  LEA R4, P3, R6, UR6, 0x2 ;  /* 0x0000000606047c11 */ /* 0x000fc8000f8610ff */
[----:B------:R-:W-:-:S04]  /*1f20*/  IADD3 R0, PT, PT, R7, R3, RZ ;  /* 0x0000000307007210 */ /* 0x000fc80007ffe0ff */
[----:B------:R-:W-:Y:S01]  /*1f30*/  LEA.HI.X R5, R6, UR7, R0, 0x2, P3 ;  /* 0x0000000706057c11 */ /* 0x000fe200098f1400 */
[----:B--2---:R-:W-:-:S04]  /*1f40*/  FMUL R2, R8, UR12 ;  /* 0x0000000c08027c20 */ /* 0x004fc80008400000 */
[----:B-----5:R-:W-:-:S05]  /*1f50*/  FFMA R13, R13, UR9, R2 ;  /* 0x000000090d0d7c23 */ /* 0x020fca0008000002 */
[----:B------:R0:W-:Y:S02]  /*1f60*/  STG.E desc[UR10][R4.64+0xc], R13 ;  /* 0x00000c0d04007986 */ /* 0x0001e4000c10190a */
.L_x_27:
[----:B------:R-:W-:Y:S05]  /*1f70*/  BSYNC.RECONVERGENT B0 ;  /* 0x0000000000007941 */ /* 0x000fea0003800200 */
.L_x_26:
[----:B------:R-:W-:Y:S04]  /*1f80*/  BSSY.RECONVERGENT B0, `(.L_x_28) ;  /* 0x000001a000007945 */ /* 0x000fe80003800200 */
[----:B------:R-:W-:Y:S05]  /*1f90*/  @P2 BRA `(.L_x_29) ;  /* 0x0000000000602947 */ /* 0x000fea0003800000 */
[----:B------:R-:W5:Y:S01]  /*1fa0*/  LDCU.128 UR4, c[0x0][0x3c0] ;  /* 0x00007800ff0477ac */ /* 0x000f620008000c00 */
[----:B0-----:R-:W-:Y:S01]  /*1fb0*/  HFMA2 R7, -RZ, RZ, 0, 0 ;  /* 0x00000000ff077431 */ /* 0x001fe200000001ff */
[----:B------:R-:W-:Y:S01]  /*1fc0*/  SHF.R.S32.HI R2, RZ, 0x1f, R19 ;  /* 0x0000001fff027819 */ /* 0x000fe20000011413 */
[----:B------:R-:W0:Y:S01]  /*1fd0*/  LDCU.64 UR12, c[0x0][0x3b8] ;  /* 0x00007700ff0c77ac */ /* 0x000e220008000a00 */
[----:B------:R-:W-:Y:S01]  /*1fe0*/  MOV R6, R32 ;  /* 0x0000002000067202 */ /* 0x000fe20000000f00 */
[----:B------:R-:W1:Y:S02]  /*1ff0*/  LDCU UR9, c[0x0][0x38c] ;  /* 0x00007180ff0977ac */ /* 0x000e640008000800 */
[----:B-----5:R-:W-:Y:S02]  /*2000*/  IMAD R0, R2, UR4, RZ ;  /* 0x0000000402007c24 */ /* 0x020fe4000f8e02ff */
        /* <DEDUP_REMOVED lines=14> */
[----:B--23--:R-:W-:-:S04]  /*20f0*/  FMUL R3, R8, UR12 ;  /* 0x0000000c08037c20 */ /* 0x00cfc80008400000 */
[----:B-1----:R-:W-:-:S05]  /*2100*/  FFMA R3, R14, UR9, R3 ;  /* 0x000000090e037c23 */ /* 0x002fca0008000003 */
[----:B------:R0:W-:Y:S02]  /*2110*/  STG.E desc[UR10][R4.64+0xc], R3 ;  /* 0x00000c0304007986 */ /* 0x0001e4000c10190a */
.L_x_29:
[----:B------:R-:W-:Y:S05]  /*2120*/  BSYNC.RECONVERGENT B0 ;  /* 0x0000000000007941 */ /* 0x000fea0003800200 */
.L_x_28:
        /* <DEDUP_REMOVED lines=26> */
.L_x_31:
[----:B------:R-:W-:Y:S05]  /*22d0*/  BSYNC.RECONVERGENT B0 ;  /* 0x0000000000007941 */ /* 0x000fea0003800200 */
.L_x_30:
[----:B------:R-:W-:Y:S05]  /*22e0*/  @P0 EXIT ;  /* 0x000000000000094d */ /* 0x000fea0003800000 */
[----:B------:R-:W5:Y:S01]  /*22f0*/  LDCU.128 UR4, c[0x0][0x3c0] ;  /* 0x00007800ff0477ac */ /* 0x000f620008000c00 */
[----:B------:R-:W-:Y:S02]  /*2300*/  SHF.R.S32.HI R2, RZ, 0x1f, R17 ;  /* 0x0000001fff027819 */ /* 0x000fe40000011411 */
[----:B------:R-:W-:Y:S01]  /*2310*/  MOV R33, RZ ;  /* 0x000000ff00217202 */ /* 0x000fe20000000f00 */
[----:B------:R-:W1:Y:S02]  /*2320*/  LDCU.64 UR8, c[0x0][0x3b8] ;  /* 0x00007700ff0877ac */ /* 0x000e640008000a00 */
[----:B-----5:R-:W-:Y:S02]  /*2330*/  IMAD R0, R2, UR4, RZ ;  /* 0x0000000402007c24 */ /* 0x020fe4000f8e02ff */
[----:B0---4-:R-:W-:-:S04]  /*2340*/  IMAD.WIDE.U32 R4, R17, UR4, R32 ;  /* 0x0000000411047c25 */ /* 0x011fc8000f8e0020 */
[----:B--23--:R-:W-:Y:S01]  /*2350*/  IMAD R3, R17, UR5, R0 ;  /* 0x0000000511037c24 */ /* 0x00cfe2000f8e0200 */
        /* <DEDUP_REMOVED lines=15> */
[----:B------:R-:W-:Y:S01]  /*2450*/  STG.E desc[UR10][R2.64+0xc], R5 ;  /* 0x00000c0502007986 */ /* 0x000fe2000c10190a */
[----:B------:R-:W-:Y:S05]  /*2460*/  EXIT ;  /* 0x000000000000794d */ /* 0x000fea0003800000 */
.L_x_32:
[----:B------:R-:W-:-:S00]  /*2470*/  BRA `(.L_x_32) ;  /* 0xfffffffc00fc7947 */ /* 0x000fc0000383ffff */
[----:B------:R-:W-:-:S00]  /*2480*/  NOP ;  /* 0x0000000000007918 */ /* 0x000fc00000000000 */
[----:B------:R-:W-:-:S00]  /*2490*/  NOP ;  /* 0x0000000000007918 */ /* 0x000fc00000000000 */
[----:B------:R-:W-:-:S00]  /*24a0*/  NOP ;  /* 0x0000000000007918 */ /* 0x000fc00000000000 */
[----:B------:R-:W-:-:S00]  /*24b0*/  NOP ;  /* 0x0000000000007918 */ /* 0x000fc00000000000 */
[----:B------:R-:W-:-:S00]  /*24c0*/  NOP ;  /* 0x0000000000007918 */ /* 0x000fc00000000000 */
[----:B------:R-:W-:-:S00]  /*24d0*/  NOP ;  /* 0x0000000000007918 */ /* 0x000fc00000000000 */
[----:B------:R-:W-:-:S00]  /*24e0*/  NOP ;  /* 0x0000000000007918 */ /* 0x000fc00000000000 */
[----:B------:R-:W-:-:S00]  /*24f0*/  NOP ;  /* 0x0000000000007918 */ /* 0x000fc00000000000 */
.L_x_48:


//--------------------- .text._ZN7cutlass6KernelINS_9reduction6kernel12ReduceSplitKINS_11MatrixShapeILi4ELi128EEENS_8epilogue6thread17LinearCombinationIfLi4EffLNS7_9ScaleType4KindE0ELNS_15FloatRoundStyleE2EfEENS1_6thread9ReduceAddIffLi4EEELi4EEEEEvNT_6ParamsE --------------------------
	.section	.text._ZN7cutlass6KernelINS_9reduction6kernel12ReduceSplitKINS_11MatrixShapeILi4ELi128EEENS_8epilogue6thread17LinearCombinationIfLi4EffLNS7_9ScaleType4KindE0ELNS_15FloatRoundStyleE2EfEENS1_6thread9ReduceAddIffLi4EEELi4EEEEEvNT_6ParamsE,"ax",@progbits
	.align	128
.text._ZN7cutlass6KernelINS_9reduction6kernel12ReduceSplitKINS_11MatrixShapeILi4ELi128EEENS_8epilogue6thread17LinearCombinationIfLi4EffLNS7_9ScaleType4KindE0ELNS_15FloatRoundStyleE2EfEENS1_6thread9ReduceAddIffLi4EEELi4EEEEEvNT_6ParamsE:
        .type           _ZN7cutlass6KernelINS_9reduction6kernel12ReduceSplitKINS_11MatrixShapeILi4ELi128EEENS_8epilogue6thread17LinearCombinationIfLi4EffLNS7_9ScaleType4KindE0ELNS_15FloatRoundStyleE2EfEENS1_6thread9ReduceAddIffLi4EEELi4EEEEEvNT_6ParamsE,@function
        .size           _ZN7cutlass6KernelINS_9reduction6kernel12ReduceSplitKINS_11MatrixShapeILi4ELi128EEENS_8epilogue6thread17LinearCombinationIfLi4EffLNS7_9ScaleType4KindE0ELNS_15FloatRoundStyleE2EfEENS1_6thread9ReduceAddIffLi4EEELi4EEEEEvNT_6ParamsE,(.L_x_43 - _ZN7cutlass6KernelINS_9reduction6kernel12ReduceSplitKINS_11MatrixShapeILi4ELi128EEENS_8epilogue6thread17LinearCombinationIfLi4EffLNS7_9ScaleType4KindE0ELNS_15FloatRoundStyleE2EfEENS1_6thread9ReduceAddIffLi4EEELi4EEEEEvNT_6ParamsE)
        .other          _ZN7cutlass6KernelINS_9reduction6kernel12ReduceSplitKINS_11MatrixShapeILi4ELi128EEENS_8epilogue6thread17LinearCombinationIfLi4EffLNS7_9ScaleType4KindE0ELNS_15FloatRoundStyleE2EfEENS1_6thread9ReduceAddIffLi4EEELi4EEEEEvNT_6ParamsE,@"STO_CUDA_ENTRY STV_DEFAULT"
_ZN7cutlass6KernelINS_9reduction6kernel12ReduceSplitKINS_11MatrixShapeILi4ELi128EEENS_8epilogue6thread17LinearCombinationIfLi4EffLNS7_9ScaleType4KindE0ELNS_15FloatRoundStyleE2EfEENS1_6thread9ReduceAddIffLi4EEELi4EEEEEvNT_6ParamsE:
[----:B------:R-:W-:Y:S01]  /*0000*/  LDC R1, c[0x0][0x37c] ;  /* 0x0000df00ff017b82 */ /* 0x000fe20000000800 */
[----:B------:R-:W0:Y:S01]  /*0010*/  S2R R0, SR_CTAID.Y ;  /* 0x0000000000007919 */ /* 0x000e220000002600 */
[----:B------:R-:W1:Y:S01]  /*0020*/  LDCU.64 UR4, c[0x0][0x380] ;  /* 0x00007000ff0477ac */ /* 0x000e620008000a00 */
[----:B------:R-:W0:Y:S01]  /*0030*/  S2R R5, SR_TID.X ;  /* 0x0000000000057919 */ /* 0x000e220000002100 */
[----:B------:R-:W2:Y:S01]  /*0040*/  LDCU.64 UR6, c[0x0][0x3c8] ;  /* 0x00007900ff0677ac */ /* 0x000ea20008000a00 */
[----:B------:R-:W3:Y:S01]  /*0050*/  S2R R2, SR_CTAID.X ;  /* 0x0000000000027919 */ /* 0x000ee20000002500 */
[----:B------:R-:W3:Y:S01]  /*0060*/  S2R R3, SR_TID.Y ;  /* 0x0000000000037919 */ /* 0x000ee20000002200 */
[----:B--2---:R-:W-:Y:S01]  /*0070*/  IMAD.U32 R4, RZ, RZ, UR6 ;  /* 0x00000006ff047e24 */ /* 0x004fe2000f8e00ff */
[----:B0-----:R-:W-:Y:S02]  /*0080*/  LEA R0, R0, R5, 0x5 ;  /* 0x0000000500007211 */ /* 0x001fe400078e28ff */
[----:B------:R-:W-:-:S03]  /*0090*/  MOV R5, UR7 ;  /* 0x0000000700057c02 */ /* 0x000fc60008000f00 */
[----:B------:R-:W-:Y:S01]  /*00a0*/  IMAD.SHL.U32 R24, R0, 0x4, RZ ;  /* 0x0000000400187824 */ /* 0x000fe200078e00ff */
[----:B---3--:R-:W-:-:S04]  /*00b0*/  LEA R2, R2, R3, 0x2 ;  /* 0x0000000302027211 */ /* 0x008fc800078e10ff */
[----:B-1----:R-:W-:-:S04]  /*00c0*/  ISETP.GE.AND P0, PT, R24, UR5, PT ;  /* 0x0000000518007c0c */ /* 0x002fc8000bf06270 */
[----:B------:R-:W-:-:S13]  /*00d0*/  ISETP.GE.OR P0, PT, R2, UR4, P0 ;  /* 0x0000000402007c0c */ /* 0x000fda0008706670 */
[----:B------:R-:W-:Y:S05]  /*00e0*/  @P0 EXIT ;  /* 0x000000000000094d */ /* 0x000fea0003800000 */
[----:B------:R-:W0:Y:S01]  /*00f0*/  LDCU.64 UR10, c[0x0][0x3e0] ;  /* 0x00007c00ff0a77ac */ /* 0x000e220008000a00 */
[----:B------:R-:W-:Y:S01]  /*0100*/  SHF.R.S32.HI R0, RZ, 0x1f, R2 ;  /* 0x0000001fff007819 */ /* 0x000fe20000011402 */
[----:B------:R-:W-:Y:S01]  /*0110*/  IMAD.MOV.U32 R25, RZ, RZ, RZ ;  /* 0x000000ffff197224 */ /* 0x000fe200078e00ff */
[----:B------:R-:W1:Y:S01]  /*0120*/  LDCU.64 UR4, c[0x0][0x3a0] ;  /* 0x00007400ff0477ac */ /* 0x000e620008000a00 */
[----:B------:R-:W2:Y:S01]  /*0130*/  LDCU.64 UR8, c[0x0][0x398] ;  /* 0x00007300ff0877ac */ /* 0x000ea20008000a00 */
[----:B------:R-:W3:Y:S01]  /*0140*/  LDCU.64 UR6, c[0x0][0x358] ;  /* 0x00006b00ff0677ac */ /* 0x000ee20008000a00 */
[----:B0-----:R-:W-:Y:S01]  /*0150*/  UISETP.NE.U32.AND UP0, UPT, UR10, URZ, UPT ;  /* 0x000000ff0a00728c */ /* 0x001fe2000bf05070 */
[----:B-1----:R-:W-:-:S03]  /*0160*/  IMAD R3, R0, UR4, RZ ;  /* 0x0000000400037c24 */ /* 0x002fc6000f8e02ff */
[----:B------:R-:W-:Y:S01]  /*0170*/  UISETP.NE.AND.EX UP0, UPT, UR11, URZ, UPT, UP0 ;  /* 0x000000ff0b00728c */ /* 0x000fe2000bf05300 */
[----:B------:R-:W-:-:S04]  /*0180*/  IMAD.WIDE.U32 R6, R2, UR4, R24 ;  /* 0x0000000402067c25 */ /* 0x000fc8000f8e0018 */
[----:B------:R-:W-:Y:S01]  /*0190*/  IMAD R9, R2, UR5, R3 ;  /* 0x0000000502097c24 */ /* 0x000fe2000f8e0203 */
[----:B--2---:R-:W-:-:S04]  /*01a0*/  LEA R3, P0, R6, UR8, 0x2 ;  /* 0x0000000806037c11 */ /* 0x004fc8000f8010ff */
[----:B------:R-:W-:-:S04]  /*01b0*/  IADD3 R7, PT, PT, R7, R9, RZ ;  /* 0x0000000907077210 */ /* 0x000fc80007ffe0ff */
[----:B------:R-:W-:Y:S01]  /*01c0*/  LEA.HI.X R0, R6, UR9, R7, 0x2, P0 ;  /* 0x0000000906007c11 */ /* 0x000fe200080f1407 */
[----:B---3--:R-:W-:Y:S06]  /*01d0*/  BRA.U !UP0, `(.L_x_33) ;  /* 0x00000001081c7547 */ /* 0x008fec000b800000 */
[----:B------:R-:W0:Y:S02]  /*01e0*/  LDC.64 R6, c[0x0][0x3e0] ;  /* 0x0000f800ff067b82 */ /* 0x000e240000000a00 */
[----:B0-----:R-:W2:Y:S02]  /*01f0*/  LDG.E.64 R6, desc[UR6][R6.64] ;  /* 0x0000000606067981 */ /* 0x001ea4000c1e1b00 */
[----:B--2---:R-:W-:-:S04]  /*0200*/  ISETP.NE.U32.AND P0, PT, R6, RZ, PT ;  /* 0x000000ff0600720c */ /* 0x004fc80003f05070 */
[----:B------:R-:W-:-:S13]  /*0210*/  ISETP.NE.AND.EX P0, PT, R7, RZ, PT, P0 ;  /* 0x000000ff0700720c */ /* 0x000fda0003f05300 */
[----:B------:R-:W-:Y:S05]  /*0220*/  @!P0 BRA `(.L_x_33) ;  /* 0x0000000000088947 */ /* 0x000fea0003800000 */
[----:B------:R0:W5:Y:S01]  /*0230*/  LDG.E R4, desc[UR6][R6.64] ;  /* 0x0000000606047981 */ /* 0x000162000c1e1900 */
[----:B------:R-:W-:Y:S05]  /*0240*/  BRA `(.L_x_34) ;  /* 0x0000000000187947 */ /* 0x000fea0003800000 */
.L_x_33:
[----:B------:R-:W0:Y:S02]  /*0250*/  LDCU.64 UR4, c[0x0][0x3d0] ;  /* 0x00007a00ff0477ac */ /* 0x000e240008000a00 */
[----:B0-----:R-:W-:-:S04]  /*0260*/  UISETP.NE.U32.AND UP0, UPT, UR4, URZ, UPT ;  /* 0x000000ff0400728c */ /* 0x001fc8000bf05070 */
[----:B------:R-:W-:-:S09]  /*0270*/  UISETP.NE.AND.EX UP0, UPT, UR5, URZ, UPT, UP0 ;  /* 0x000000ff0500728c */ /* 0x000fd2000bf05300 */
[----:B------:R-:W-:Y:S05]  /*0280*/  BRA.U !UP0, `(.L_x_34) ;  /* 0x0000000108087547 */ /* 0x000fea000b800000 */
[----:B------:R-:W0:Y:S02]  /*0290*/  LDC.64 R6, c[0x0][0x3d0] ;  /* 0x0000f400ff067b82 */ /* 0x000e240000000a00 */
[----:B0-----:R1:W5:Y:S02]  /*02a0*/  LDG.E R4, desc[UR6][R6.64] ;  /* 0x0000000606047981 */ /* 0x001364000c1e1900 */
.L_x_34:
[----:B------:R-:W2:Y:S02]  /*02b0*/  LDCU.64 UR4, c[0x0][0x3e8] ;  /* 0x00007d00ff0477ac */ /* 0x000ea40008000a00 */
[----:B--2---:R-:W-:-:S04]  /*02c0*/  UISETP.NE.U32.AND UP0, UPT, UR4, URZ, UPT ;  /* 0x000000ff0400728c */ /* 0x004fc8000bf05070 */
[----:B------:R-:W-:-:S09]  /*02d0*/  UISETP.NE.AND.EX UP0, UPT, UR5, URZ, UPT, UP0 ;  /* 0x000000ff0500728c */ /* 0x000fd2000bf05300 */
[----:B------:R-:W-:Y:S05]  /*02e0*/  BRA.U !UP0, `(.L_x_35) ;  /* 0x00000001081c7547 */ /* 0x000fea000b800000 */
[----:B01----:R-:W0:Y:S02]  /*02f0*/  LDC.64 R6, c[0x0][0x3e8] ;  /* 0x0000fa00ff067b82 */ /* 0x003e240000000a00 */
[----:B0-----:R-:W2:Y:S02]  /*0300*/  LDG.E.64 R6, desc[UR6][R6.64] ;  /* 0x0000000606067981 */ /* 0x001ea4000c1e1b00 */
[----:B--2---:R-:W-:-:S04]  /*0310*/  ISETP.NE.U32.AND P0, PT, R6, RZ, PT ;  /* 0x000000ff0600720c */ /* 0x004fc80003f05070 */
[----:B------:R-:W-:-:S13]  /*0320*/  ISETP.NE.AND.EX P0, PT, R7, RZ, PT, P0 ;  /* 0x000000ff0700720c */ /* 0x000fda0003f05300 */
[----:B------:R-:W-:Y:S05]  /*0330*/  @!P0 BRA `(.L_x_35) ;  /* 0x0000000000088947 */ /* 0x000fea0003800000 */
[----:B------:R0:W5:Y:S01]  /*0340*/  LDG.E R5, desc[UR6][R6.64] ;  /* 0x0000000606057981 */ /* 0x000162000c1e1900 */
[----:B------:R-:W-:Y:S05]  /*0350*/  BRA `(.L_x_36) ;  /* 0x0000000000187947 */ /* 0x000fea0003800000 */
.L_x_35:
[----:B------:R-:W2:Y:S02]  /*0360*/  LDCU.64 UR4, c[0x0][0x3d8] ;  /* 0x00007b00ff0477ac */ /* 0x000ea40008000a00 */
[----:B--2---:R-:W-:-:S04]  /*0370*/  UISETP.NE.U32.AND UP0, UPT, UR4, URZ, UPT ;  /* 0x000000ff0400728c */ /* 0x004fc8000bf05070 */
[----:B------:R-:W-:-:S09]  /*0380*/  UISETP.NE.AND.EX UP0, UPT, UR5, URZ, UPT, UP0 ;  /* 0x000000ff0500728c */ /* 0x000fd2000bf05300 */
[----:B------:R-:W-:Y:S05]  /*0390*/  BRA.U !UP0, `(.L_x_36) ;  /* 0x0000000108087547 */ /* 0x000fea000b800000 */
[----:B01----:R-:W0:Y:S02]  /*03a0*/  LDC.64 R6, c[0x0][0x3d8] ;  /* 0x0000f600ff067b82 */ /* 0x003e240000000a00 */
[----:B0-----:R2:W5:Y:S02]  /*03b0*/  LDG.E R5, desc[UR6][R6.64] ;  /* 0x0000000606057981 */ /* 0x001564000c1e1900 */
.L_x_36:
[----:B------:R-:W3:Y:S01]  /*03c0*/  LDCU UR4, c[0x0][0x388] ;  /* 0x00007100ff0477ac */ /* 0x000ee20008000800 */
[----:B012---:R-:W-:Y:S02]  /*03d0*/  CS2R R6, SRZ ;  /* 0x0000000000067805 */ /* 0x007fe4000001ff00 */
[----:B------:R-:W-:Y:S01]  /*03e0*/  CS2R R32, SRZ ;  /* 0x0000000000207805 */ /* 0x000fe2000001ff00 */
[----:B---3--:R-:W-:-:S09]  /*03f0*/  UISETP.GE.AND UP0, UPT, UR4, 0x1, UPT ;  /* 0x000000010400788c */ /* 0x008fd2000bf06270 */
[----:B------:R-:W-:Y:S05]  /*0400*/  BRA.U !UP0, `(.L_x_37) ;  /* 0x0000000108d47547 */ /* 0x000fea000b800000 */
[----:B------:R-:W-:Y:S01]  /*0410*/  IMAD.MOV.U32 R6, RZ, RZ, RZ ;  /* 0x000000ffff067224 */ /* 0x000fe200078e00ff */
[----:B------:R-:W-:-:S06]  /*0420*/  UMOV UR4, URZ ;  /* 0x000000ff00047c82 */ /* 0x000fcc0008000000 */
.L_x_38:
[----:B------:R-:W0:Y:S01]  /*0430*/  LDC R34, c[0x0][0x388] ;  /* 0x0000e200ff227b82 */ /* 0x000e220000000800 */
[----:B------:R-:W-:Y:S02]  /*0440*/  UIADD3 UR5, UPT, UPT, UR4, 0x1, URZ ;  /* 0x0000000104057890 */ /* 0x000fe4000fffe0ff */
[----:B0-----:R-:W-:-:S04]  /*0450*/  ISETP.LE.AND P0, PT, R34, UR4, PT ;  /* 0x0000000422007c0c */ /* 0x001fc8000bf03270 */
[----:B------:R-:W-:Y:S01]  /*0460*/  ISETP.LE.AND P1, PT, R34, UR5, PT ;  /* 0x0000000522007c0c */ /* 0x000fe2000bf23270 */
[----:B------:R-:W-:-:S06]  /*0470*/  UIADD3 UR5, UPT, UPT, UR4, 0x2, URZ ;  /* 0x0000000204057890 */ /* 0x000fcc000fffe0ff */
[----:B------:R-:W-:Y:S02]  /*0480*/  ISETP.LE.AND P2, PT, R34, UR5, PT ;  /* 0x0000000522007c0c */ /* 0x000fe4000bf43270 */
[----:B------:R-:W0:Y:S01]  /*0490*/  @!P0 LDC.64 R26, c[0x0][0x390] ;  /* 0x0000e400ff1a8b82 */ /* 0x000e220000000a00 */
[----:B------:R-:W-:Y:S01]  /*04a0*/  @!P0 MOV R36, R3 ;  /* 0x0000000300248202 */ /* 0x000fe20000000f00 */
[----:B------:R-:W-:-:S06]  /*04b0*/  @!P0 IMAD.MOV.U32 R37, RZ, RZ, R0 ;  /* 0x000000ffff258224 */ /* 0x000fcc00078e0000 */
[----:B------:R-:W1:Y:S01]  /*04c0*/  @!P1 LDC.64 R28, c[0x0][0x390] ;  /* 0x0000e400ff1c9b82 */ /* 0x000e620000000a00 */
[----:B------:R2:W3:Y:S07]  /*04d0*/  @!P0 LDG.E.128 R8, desc[UR6][R36.64] ;  /* 0x0000000624088981 */ /* 0x0004ee000c1e1d00 */
[----:B------:R-:W4:Y:S01]  /*04e0*/  @!P2 LDC.64 R30, c[0x0][0x390] ;  /* 0x0000e400ff1eab82 */ /* 0x000f220000000a00 */
[----:B------:R-:W-:Y:S01]  /*04f0*/  UIADD3 UR5, UPT, UPT, UR4, 0x3, URZ ;  /* 0x0000000304057890 */ /* 0x000fe2000fffe0ff */
[----:B0-----:R-:W-:-:S04]  /*0500*/  @!P0 IADD3 R3, P3, PT, R3, R26, RZ ;  /* 0x0000001a03038210 */ /* 0x001fc80007f7e0ff */
[----:B------:R-:W-:Y:S02]  /*0510*/  @!P0 IADD3.X R0, PT, PT, R0, R27, RZ, P3, !PT ;  /* 0x0000001b00008210 */ /* 0x000fe40001ffe4ff */
[----:B--2---:R-:W-:Y:S02]  /*0520*/  @!P1 MOV R36, R3 ;  /* 0x0000000300249202 */ /* 0x004fe40000000f00 */
[----:B-1----:R-:W-:Y:S01]  /*0530*/  @!P1 IADD3 R3, P3, PT, R3, R28, RZ ;  /* 0x0000001c03039210 */ /* 0x002fe20007f7e0ff */
[----:B------:R-:W-:-:S03]  /*0540*/  @!P1 IMAD.MOV.U32 R37, RZ, RZ, R0 ;  /* 0x000000ffff259224 */ /* 0x000fc600078e0000 */
[----:B------:R-:W-:Y:S02]  /*0550*/  @!P1 IADD3.X R0, PT, PT, R0, R29, RZ, P3, !PT ;  /* 0x0000001d00009210 */ /* 0x000fe40001ffe4ff */
[----:B------:R-:W-:Y:S01]  /*0560*/  ISETP.LE.AND P3, PT, R34, UR5, PT ;  /* 0x0000000522007c0c */ /* 0x000fe2000bf63270 */
[----:B------:R-:W2:Y:S01]  /*0570*/  @!P1 LDG.E.128 R12, desc[UR6][R36.64] ;  /* 0x00000006240c9981 */ /* 0x000ea2000c1e1d00 */
[----:B------:R-:W-:Y:S02]  /*0580*/  @!P2 MOV R28, R3 ;  /* 0x00000003001ca202 */ /* 0x000fe40000000f00 */
[----:B----4-:R-:W-:Y:S01]  /*0590*/  @!P2 IADD3 R3, P4, PT, R3, R30, RZ ;  /* 0x0000001e0303a210 */ /* 0x010fe20007f9e0ff */
[----:B------:R-:W-:-:S03]  /*05a0*/  @!P2 IMAD.MOV.U32 R29, RZ, RZ, R0 ;  /* 0x000000ffff1da224 */ /* 0x000fc600078e0000 */
[----:B------:R-:W-:Y:S02]  /*05b0*/  @!P2 IADD3.X R0, PT, PT, R0, R31, RZ, P4, !PT ;  /* 0x0000001f0000a210 */ /* 0x000fe400027fe4ff */
[----:B------:R0:W4:Y:S03]  /*05c0*/  @!P2 LDG.E.128 R16, desc[UR6][R28.64] ;  /* 0x000000061c10a981 */ /* 0x000126000c1e1d00 */
[----:B------:R-:W1:Y:S01]  /*05d0*/  @!P3 LDC.64 R26, c[0x0][0x390] ;  /* 0x0000e400ff1abb82 */ /* 0x000e620000000a00 */
[----:B0-----:R-:W-:Y:S01]  /*05e0*/  @!P3 MOV R28, R3 ;  /* 0x00000003001cb202 */ /* 0x001fe20000000f00 */
[----:B------:R-:W-:-:S05]  /*05f0*/  @!P3 IMAD.MOV.U32 R29, RZ, RZ, R0 ;  /* 0x000000ffff1db224 */ /* 0x000fca00078e0000 */
[----:B------:R-:W4:Y:S01]  /*0600*/  @!P3 LDG.E.128 R20, desc[UR6][R28.64] ;  /* 0x000000061c14b981 */ /* 0x000f22000c1e1d00 */
[----:B------:R-:W-:-:S06]  /*0610*/  UIADD3 UR4, UPT, UPT, UR4, 0x4, URZ ;  /* 0x0000000404047890 */ /* 0x000fcc000fffe0ff */
[----:B------:R-:W-:Y:S02]  /*0620*/  ISETP.LE.AND P4, PT, R34, UR4, PT ;  /* 0x0000000422007c0c */ /* 0x000fe4000bf83270 */
[----:B-1----:R-:W-:-:S04]  /*0630*/  @!P3 IADD3 R3, P5, PT, R3, R26, RZ ;  /* 0x0000001a0303b210 */ /* 0x002fc80007fbe0ff */
[----:B------:R-:W-:Y:S01]  /*0640*/  @!P3 IADD3.X R0, PT, PT, R0, R27, RZ, P5, !PT ;  /* 0x0000001b0000b210 */ /* 0x000fe20002ffe4ff */
[----:B---3--:R-:W-:Y:S01]  /*0650*/  @!P0 FADD R33, R33, R8 ;  /* 0x0000000821218221 */ /* 0x008fe20000000000 */
[----:B------:R-:W-:Y:S01]  /*0660*/  @!P0 FADD R32, R32, R9 ;  /* 0x0000000920208221 */ /* 0x000fe20000000000 */
[----:B------:R-:W-:Y:S01]  /*0670*/  @!P0 FADD R7, R7, R10 ;  /* 0x0000000a07078221 */ /* 0x000fe20000000000 */
[----:B------:R-:W-:Y:S01]  /*0680*/  @!P0 FADD R6, R6, R11 ;  /* 0x0000000b06068221 */ /* 0x000fe20000000000 */
[----:B--2---:R-:W-:Y:S01]  /*0690*/  @!P1 FADD R33, R33, R12 ;  /* 0x0000000c21219221 */ /* 0x004fe20000000000 */
[----:B------:R-:W-:Y:S01]  /*06a0*/  @!P1 FADD R32, R32, R13 ;  /* 0x0000000d20209221 */ /* 0x000fe20000000000 */
[----:B------:R-:W-:Y:S01]  /*06b0*/  @!P1 FADD R7, R7, R14 ;  /* 0x0000000e07079221 */ /* 0x000fe20000000000 */
[----:B------:R-:W-:Y:S01]  /*06c0*/  @!P1 FADD R6, R6, R15 ;  /* 0x0000000f06069221 */ /* 0x000fe20000000000 */
[----:B----4-:R-:W-:Y:S01]  /*06d0*/  @!P2 FADD R33, R33, R16 ;  /* 0x000000102121a221 */ /* 0x010fe20000000000 */
[----:B------:R-:W-:Y:S01]  /*06e0*/  @!P2 FADD R32, R32, R17 ;  /* 0x000000112020a221 */ /* 0x000fe20000000000 */
[----:B------:R-:W-:Y:S01]  /*06f0*/  @!P2 FADD R7, R7, R18 ;  /* 0x000000120707a221 */ /* 0x000fe20000000000 */
[----:B------:R-:W-:Y:S01]  /*0700*/  @!P2 FADD R6, R6, R19 ;  /* 0x000000130606a221 */ /* 0x000fe20000000000 */
[----:B------:R-:W-:Y:S01]  /*0710*/  @!P3 FADD R33, R33, R20 ;  /* 0x000000142121b221 */ /* 0x000fe20000000000 */
[----:B------:R-:W-:Y:S01]  /*0720*/  @!P3 FADD R32, R32, R21 ;  /* 0x000000152020b221 */ /* 0x000fe20000000000 */
[----:B------:R-:W-:Y:S01]  /*0730*/  @!P3 FADD R7, R7, R22 ;  /* 0x000000160707b221 */ /* 0x000fe20000000000 */
[----:B------:R-:W-:Y:S01]  /*0740*/  @!P3 FADD R6, R6, R23 ;  /* 0x000000170606b221 */ /* 0x000fe20000000000 */
[----:B------:R-:W-:Y:S06]  /*0750*/  @!P4 BRA `(.L_x_38) ;  /* 0xfffffffc0034c947 */ /* 0x000fec000383ffff */
.L_x_37:
[----:B------:R-:W0:Y:S01]  /*0760*/  LDCU.64 UR4, c[0x0][0x3c0] ;  /* 0x00007800ff0477ac */ /* 0x000e220008000a00 */
[----:B------:R-:W-:Y:S01]  /*0770*/  SHF.R.S32.HI R0, RZ, 0x1f, R2 ;  /* 0x0000001fff007819 */ /* 0x000fe20000011402 */
[----:B------:R-:W-:Y:S01]  /*0780*/  IMAD.MOV.U32 R15, RZ, RZ, RZ ;  /* 0x000000ffff0f7224 */ /* 0x000fe200078e00ff */
[----:B------:R-:W-:Y:S01]  /*0790*/  MOV R14, R24 ;  /* 0x00000018000e7202 */ /* 0x000fe20000000f00 */
[----:B------:R-:W1:Y:S01]  /*07a0*/  LDCU.64 UR8, c[0x0][0x3b8] ;  /* 0x00007700ff0877ac */ /* 0x000e620008000a00 */
[----:B-----5:R-:W-:Y:S02]  /*07b0*/  FSETP.NEU.AND P0, PT, R5, RZ, PT ;  /* 0x000000ff0500720b */ /* 0x020fe40003f0d000 */
[----:B------:R-:W-:Y:S01]  /*07c0*/  CS2R R10, SRZ ;  /* 0x00000000000a7805 */ /* 0x000fe2000001ff00 */
[----:B0-----:R-:W-:Y:S02]  /*07d0*/  IMAD R3, R0, UR4, RZ ;  /* 0x0000000400037c24 */ /* 0x001fe4000f8e02ff */
[----:B------:R-:W-:-:S04]  /*07e0*/  IMAD.WIDE.U32 R8, R2, UR4, R14 ;  /* 0x0000000402087c25 */ /* 0x000fc8000f8e000e */
[----:B------:R-:W-:Y:S01]  /*07f0*/  IMAD R3, R2, UR5, R3 ;  /* 0x0000000502037c24 */ /* 0x000fe2000f8e0203 */
[----:B-1----:R-:W-:Y:S01]  /*0800*/  LEA R12, P1, R8, UR8, 0x2 ;  /* 0x00000008080c7c11 */ /* 0x002fe2000f8210ff */
[----:B------:R-:W0:Y:S03]  /*0810*/  LDCU.64 UR4, c[0x0][0x3b0] ;  /* 0x00007600ff0477ac */ /* 0x000e260008000a00 */
[----:B------:R-:W-:-:S04]  /*0820*/  IADD3 R3, PT, PT, R9, R3, RZ ;  /* 0x0000000309037210 */ /* 0x000fc80007ffe0ff */
[----:B------:R-:W-:Y:S02]  /*0830*/  LEA.HI.X R13, R8, UR9, R3, 0x2, P1 ;  /* 0x00000009080d7c11 */ /* 0x000fe400088f1403 */
[----:B------:R-:W-:Y:S01]  /*0840*/  CS2R R8, SRZ ;  /* 0x0000000000087805 */ /* 0x000fe2000001ff00 */
[----:B------:R-:W1:Y:S05]  /*0850*/  LDCU.64 UR8, c[0x0][0x3a8] ;  /* 0x00007500ff0877ac */ /* 0x000e6a0008000a00 */
[----:B------:R-:W2:Y:S01]  /*0860*/  @P0 LDG.E.128 R8, desc[UR6][R12.64] ;  /* 0x000000060c080981 */ /* 0x000ea2000c1e1d00 */
[----:B0-----:R-:W-:Y:S02]  /*0870*/  IMAD R3, R0, UR4, RZ ;  /* 0x0000000400037c24 */ /* 0x001fe4000f8e02ff */
[----:B------:R-:W-:-:S04]  /*0880*/  IMAD.WIDE.U32 R14, R2, UR4, R14 ;  /* 0x00000004020e7c25 */ /* 0x000fc8000f8e000e */
[----:B------:R-:W-:Y:S01]  /*0890*/  IMAD R3, R2, UR5, R3 ;  /* 0x0000000502037c24 */ /* 0x000fe2000f8e0203 */
[----:B-1----:R-:W-:-:S04]  /*08a0*/  LEA R2, P0, R14, UR8, 0x2 ;  /* 0x000000080e027c11 */ /* 0x002fc8000f8010ff */
[----:B------:R-:W-:-:S04]  /*08b0*/  IADD3 R3, PT, PT, R15, R3, RZ ;  /* 0x000000030f037210 */ /* 0x000fc80007ffe0ff */
[----:B------:R-:W-:Y:S01]  /*08c0*/  LEA.HI.X R3, R14, UR9, R3, 0x2, P0 ;  /* 0x000000090e037c11 */ /* 0x000fe200080f1403 */
[-C--:B--2---:R-:W-:Y:S01]  /*08d0*/  FMUL R8, R8, R5.reuse ;  /* 0x0000000508087220 */ /* 0x084fe20000400000 */
[-C--:B------:R-:W-:Y:S01]  /*08e0*/  FMUL R9, R9, R5.reuse ;  /* 0x0000000509097220 */ /* 0x080fe20000400000 */
[-C--:B------:R-:W-:Y:S01]  /*08f0*/  FMUL R10, R10, R5.reuse ;  /* 0x000000050a0a7220 */ /* 0x080fe20000400000 */
[----:B------:R-:W-:Y:S01]  /*0900*/  FMUL R11, R11, R5 ;  /* 0x000000050b0b7220 */ /* 0x000fe20000400000 */
[-C--:B------:R-:W-:Y:S01]  /*0910*/  FFMA R8, R33, R4.reuse, R8 ;  /* 0x0000000421087223 */ /* 0x080fe20000000008 */
[-C--:B------:R-:W-:Y:S01]  /*0920*/  FFMA R9, R32, R4.reuse, R9 ;  /* 0x0000000420097223 */ /* 0x080fe20000000009 */
[-C--:B------:R-:W-:Y:S01]  /*0930*/  FFMA R10, R7, R4.reuse, R10 ;  /* 0x00000004070a7223 */ /* 0x080fe2000000000a */
[----:B------:R-:W-:-:S05]  /*0940*/  FFMA R11, R6, R4, R11 ;  /* 0x00000004060b7223 */ /* 0x000fca000000000b */
[----:B------:R-:W-:Y:S01]  /*0950*/  STG.E.128 desc[UR6][R2.64], R8 ;  /* 0x0000000802007986 */ /* 0x000fe2000c101d06 */
[----:B------:R-:W-:Y:S05]  /*0960*/  EXIT ;  /* 0x000000000000794d */ /* 0x000fea0003800000 */
.L_x_39:
        /* <DEDUP_REMOVED lines=9> */
.L_x_43:


//--------------------- .text._ZN7cutlass6KernelINS_4gemm6kernel18GemmSplitKParallelINS1_11threadblock12MmaPipelinedINS1_9GemmShapeILi128ELi128ELi32EEENS_9transform11threadblock22PredicatedTileIteratorINS_11MatrixShapeILi128ELi32EEENS_6half_tENS_6layout11ColumnMajorELi1ENS8_29PitchLinearWarpRakedThreadMapINS_16PitchLinearShapeILi128ELi32EEELi128ENSH_ILi8ELi4EEELi8EEELi8ELb0ENSE_9NoPermuteEEENS9_19RegularTileIteratorISC_SD_NSE_45ColumnMajorVoltaTensorOpMultiplicandCongruousILi16EEELi1ESK_Li16EEENSA_INSB_ILi32ELi128EEESD_NSE_8RowMajorELi0ESK_Li8ELb0ESL_EENSN_ISR_SD_NSE_43RowMajorVoltaTensorOpMultiplicandBCongruousILi16EEELi0ESK_Li16EEEfSS_NS4_9MmaPolicyINS1_4warp16MmaVoltaTensorOpINS6_ILi64ELi64ELi32EEESD_SP_SD_SV_fSS_NSY_17MmaTensorOpPolicyINS_4arch3MmaINS6_ILi16ELi16ELi4EEELi32ESD_SF_SD_SS_fSS_NS12_13OpMultiplyAddEEENSB_ILi1ELi1EEEEEbEENSB_ILi0ELi0EEES1A_Li1EEENS_21NumericArrayConverterISD_SD_Li32ELNS_15FloatRoundStyleE2ENS8_6thread14UnaryTransform8IdentityEEES1H_bEENS_8epilogue11threadblock8EpilogueIS7_S19_Li1ENS1K_22PredicatedTileIteratorINS1K_26OutputTileOptimalThreadMapINS1K_15OutputTileShapeILi128ELi4ELi4ELi2ELi1EEENS1O_ILi1ELi2ELi2ELi1ELi4EEELi128ELi4ELi32EEEfLb0ESL_Lb0EEENS1J_4warp29FragmentIteratorVoltaTensorOpIS10_NS6_ILi32ELi32ELi4EEEfSS_EENS1T_25TileIteratorVoltaTensorOpIS10_S1V_fSS_EENS1K_18SharedLoadIteratorINS1R_18CompactedThreadMapEfLi8EEENS1J_6thread7ConvertIfLi4EfLS1D_2EEENSB_ILi0ELi2EEELi1ELi1EEENS4_38GemmSplitKHorizontalThreadblockSwizzleEEEEEvNT_6ParamsE --------------------------
	.section	.text._ZN7cutlass6KernelINS_4gemm6kernel18GemmSplitKParallelINS1_11threadblock12MmaPipelinedINS1_9GemmShapeILi128ELi128ELi32EEENS_9transform11threadblock22PredicatedTileIteratorINS_11MatrixShapeILi128ELi32EEENS_6half_tENS_6layout11ColumnMajorELi1ENS8_29PitchLinearWarpRakedThreadMapINS_16PitchLinearShapeILi128ELi32EEELi128ENSH_ILi8ELi4EEELi8EEELi8ELb0ENSE_9NoPermuteEEENS9_19RegularTileIteratorISC_SD_NSE_45ColumnMajorVoltaTensorOpMultiplicandCongruousILi16EEELi1ESK_Li16EEENSA_INSB_ILi32ELi128EEESD_NSE_8RowMajorELi0ESK_Li8ELb0ESL_EENSN_ISR_SD_NSE_43RowMajorVoltaTensorOpMultiplicandBCongruousILi16EEELi0ESK_Li16EEEfSS_NS4_9MmaPolicyINS1_4warp16MmaVoltaTensorOpINS6_ILi64ELi64ELi32EEESD_SP_SD_SV_fSS_NSY_17MmaTensorOpPolicyINS_4arch3MmaINS6_ILi16ELi16ELi4EEELi32ESD_SF_SD_SS_fSS_NS12_13OpMultiplyAddEEENSB_ILi1ELi1EEEEEbEENSB_ILi0ELi0EEES1A_Li1EEENS_21NumericArrayConverterISD_SD_Li32ELNS_15FloatRoundStyleE2ENS8_6thread14UnaryTransform8IdentityEEES1H_bEENS_8epilogue11threadblock8EpilogueIS7_S19_Li1ENS1K_22PredicatedTileIteratorINS1K_26OutputTileOptimalThreadMapINS1K_15OutputTileShapeILi128ELi4ELi4ELi2ELi1EEENS1O_ILi1ELi2ELi2ELi1ELi4EEELi128ELi4ELi32EEEfLb0ESL_Lb0EEENS1J_4warp29FragmentIteratorVoltaTensorOpIS10_NS6_ILi32ELi32ELi4EEEfSS_EENS1T_25TileIteratorVoltaTensorOpIS10_S1V_fSS_EENS1K_18SharedLoadIteratorINS1R_18CompactedThreadMapEfLi8EEENS1J_6thread7ConvertIfLi4EfLS1D_2EEENSB_ILi0ELi2EEELi1ELi1EEENS4_38GemmSplitKHorizontalThreadblockSwizzleEEEEEvNT_6ParamsE,"ax",@progbits
	.align	128
.text._ZN7cutlass6KernelINS_4gemm6kernel18GemmSplitKParallelINS1_11threadblock12MmaPipelinedINS1_9GemmShapeILi128ELi128ELi32EEENS_9transform11threadblock22PredicatedTileIteratorINS_11MatrixShapeILi128ELi32EEENS_6half_tENS_6layout11ColumnMajorELi1ENS8_29PitchLinearWarpRakedThreadMapINS_16PitchLinearShapeILi128ELi32EEELi128ENSH_ILi8ELi4EEELi8EEELi8ELb0ENSE_9NoPermuteEEENS9_19RegularTileIteratorISC_SD_NSE_45ColumnMajorVoltaTensorOpMultiplicandCongruousILi16EEELi1ESK_Li16EEENSA_INSB_ILi32ELi128EEESD_NSE_8RowMajorELi0ESK_Li8ELb0ESL_EENSN_ISR_SD_NSE_43RowMajorVoltaTensorOpMultiplicandBCongruousILi16EEELi0ESK_Li16EEEfSS_NS4_9MmaPolicyINS1_4warp16MmaVoltaTensorOpINS6_ILi64ELi64ELi32EEESD_SP_SD_SV_fSS_NSY_17MmaTensorOpPolicyINS_4arch3MmaINS6_ILi16ELi16ELi4EEELi32ESD_SF_SD_SS_fSS_NS12_13OpMultiplyAddEEENSB_ILi1ELi1EEEEEbEENSB_ILi0ELi0EEES1A_Li1EEENS_21NumericArrayConverterISD_SD_Li32ELNS_15FloatRoundStyleE2ENS8_6thread14UnaryTransform8IdentityEEES1H_bEENS_8epilogue11threadblock8EpilogueIS7_S19_Li1ENS1K_22PredicatedTileIteratorINS1K_26OutputTileOptimalThreadMapINS1K_15OutputTileShapeILi128ELi4ELi4ELi2ELi1EEENS1O_ILi1ELi2ELi2ELi1ELi4EEELi128ELi4ELi32EEEfLb0ESL_Lb0EEENS1J_4warp29FragmentIteratorVoltaTensorOpIS10_NS6_ILi32ELi32ELi4EEEfSS_EENS1T_25TileIteratorVoltaTensorOpIS10_S1V_fSS_EENS1K_18SharedLoadIteratorINS1R_18CompactedThreadMapEfLi8EEENS1J_6thread7ConvertIfLi4EfLS1D_2EEENSB_ILi0ELi2EEELi1ELi1EEENS4_38GemmSplitKHorizontalThreadblockSwizzleEEEEEvNT_6ParamsE:
        .type           _ZN7cutlass6KernelINS_4gemm6kernel18GemmSplitKParallelINS1_11threadblock12MmaPipelinedINS1_9GemmShapeILi128ELi128ELi32EEENS_9transform11threadblock22PredicatedTileIteratorINS_11MatrixShapeILi128ELi32EEENS_6half_tENS_6layout11ColumnMajorELi1ENS8_29PitchLinearWarpRakedThreadMapINS_16PitchLinearShapeILi128ELi32EEELi128ENSH_ILi8ELi4EEELi8EEELi8ELb0ENSE_9NoPermuteEEENS9_19RegularTileIteratorISC_SD_NSE_45ColumnMajorVoltaTensorOpMultiplicandCongruousILi16EEELi1ESK_Li16EEENSA_INSB_ILi32ELi128EEESD_NSE_8RowMajorELi0ESK_Li8ELb0ESL_EENSN_ISR_SD_NSE_43RowMajorVoltaTensorOpMultiplicandBCongruousILi16EEELi0ESK_Li16EEEfSS_NS4_9MmaPolicyINS1_4warp16MmaVoltaTensorOpINS6_ILi64ELi64ELi32EEESD_SP_SD_SV_fSS_NSY_17MmaTensorOpPolicyINS_4arch3MmaINS6_ILi16ELi16ELi4EEELi32ESD_SF_SD_SS_fSS_NS12_13OpMultiplyAddEEENSB_ILi1ELi1EEEEEbEENSB_ILi0ELi0EEES1A_Li1EEENS_21NumericArrayConverterISD_SD_Li32ELNS_15FloatRoundStyleE2ENS8_6thread14UnaryTransform8IdentityEEES1H_bEENS_8epilogue11threadblock8EpilogueIS7_S19_Li1ENS1K_22PredicatedTileIteratorINS1K_26OutputTileOptimalThreadMapINS1K_15OutputTileShapeILi128ELi4ELi4ELi2ELi1EEENS1O_ILi1ELi2ELi2ELi1ELi4EEELi128ELi4ELi32EEEfLb0ESL_Lb0EEENS1J_4warp29FragmentIteratorVoltaTensorOpIS10_NS6_ILi32ELi32ELi4EEEfSS_EENS1T_25TileIteratorVoltaTensorOpIS10_S1V_fSS_EENS1K_18SharedLoadIteratorINS1R_18CompactedThreadMapEfLi8EEENS1J_6thread7ConvertIfLi4EfLS1D_2EEENSB_ILi0ELi2EEELi1ELi1EEENS4_38GemmSplitKHorizontalThreadblockSwizzleEEEEEvNT_6ParamsE,@function
        .size           _ZN7cutlass6KernelINS_4gemm6kernel18GemmSplitKParallelINS1_11threadblock12MmaPipelinedINS1_9GemmShapeILi128ELi128ELi32EEENS_9transform11threadblock22PredicatedTileIteratorINS_11MatrixShapeILi128ELi32EEENS_6half_tENS_6layout11ColumnMajorELi1ENS8_29PitchLinearWarpRakedThreadMapINS_16PitchLinearShapeILi128ELi32EEELi128ENSH_ILi8ELi4EEELi8EEELi8ELb0ENSE_9NoPermuteEEENS9_19RegularTileIteratorISC_SD_NSE_45ColumnMajorVoltaTensorOpMultiplicandCongruousILi16EEELi1ESK_Li16EEENSA_INSB_ILi32ELi128EEESD_NSE_8RowMajorELi0ESK_Li8ELb0ESL_EENSN_ISR_SD_NSE_43RowMajorVoltaTensorOpMultiplicandBCongruousILi16EEELi0ESK_Li16EEEfSS_NS4_9MmaPolicyINS1_4warp16MmaVoltaTensorOpINS6_ILi64ELi64ELi32EEESD_SP_SD_SV_fSS_NSY_17MmaTensorOpPolicyINS_4arch3MmaINS6_ILi16ELi16ELi4EEELi32ESD_SF_SD_SS_fSS_NS12_13OpMultiplyAddEEENSB_ILi1ELi1EEEEEbEENSB_ILi0ELi0EEES1A_Li1EEENS_21NumericArrayConverterISD_SD_Li32ELNS_15FloatRoundStyleE2ENS8_6thread14UnaryTransform8IdentityEEES1H_bEENS_8epilogue11threadblock8EpilogueIS7_S19_Li1ENS1K_22PredicatedTileIteratorINS1K_26OutputTileOptimalThreadMapINS1K_15OutputTileShapeILi128ELi4ELi4ELi2ELi1EEENS1O_ILi1ELi2ELi2ELi1ELi4EEELi128ELi4ELi32EEEfLb0ESL_Lb0EEENS1J_4warp29FragmentIteratorVoltaTensorOpIS10_NS6_ILi32ELi32ELi4EEEfSS_EENS1T_25TileIteratorVoltaTensorOpIS10_S1V_fSS_EENS1K_18SharedLoadIteratorINS1R_18CompactedThreadMapEfLi8EEENS1J_6thread7ConvertIfLi4EfLS1D_2EEENSB_ILi0ELi2EEELi1ELi1EEENS4_38GemmSplitKHorizontalThreadblockSwizzleEEEEEvNT_6ParamsE,(.L_x_44 - _ZN7cutlass6KernelINS_4gemm6kernel18GemmSplitKParallelINS1_11threadblock12MmaPipelinedINS1_9GemmShapeILi128ELi128ELi32EEENS_9transform11threadblock22PredicatedTileIteratorINS_11MatrixShapeILi128ELi32EEENS_6half_tENS_6layout11ColumnMajorELi1ENS8_29PitchLinearWarpRakedThreadMapINS_16PitchLinearShapeILi128ELi32EEELi128ENSH_ILi8ELi4EEELi8EEELi8ELb0ENSE_9NoPermuteEEENS9_19RegularTileIteratorISC_SD_NSE_45ColumnMajorVoltaTensorOpMultiplicandCongruousILi16EEELi1ESK_Li16EEENSA_INSB_ILi32ELi128EEESD_NSE_8RowMajorELi0ESK_Li8ELb0ESL_EENSN_ISR_SD_NSE_43RowMajorVoltaTensorOpMultiplicandBCongruousILi16EEELi0ESK_Li16EEEfSS_NS4_9MmaPolicyINS1_4warp16MmaVoltaTensorOpINS6_ILi64ELi64ELi32EEESD_SP_SD_SV_fSS_NSY_17MmaTensorOpPolicyINS_4arch3MmaINS6_ILi16ELi16ELi4EEELi32ESD_SF_SD_SS_fSS_NS12_13OpMultiplyAddEEENSB_ILi1ELi1EEEEEbEENSB_ILi0ELi0EEES1A_Li1EEENS_21NumericArrayConverterISD_SD_Li32ELNS_15FloatRoundStyleE2ENS8_6thread14UnaryTransform8IdentityEEES1H_bEENS_8epilogue11threadblock8EpilogueIS7_S19_Li1ENS1K_22PredicatedTileIteratorINS1K_26OutputTileOptimalThreadMapINS1K_15OutputTileShapeILi128ELi4ELi4ELi2ELi1EEENS1O_ILi1ELi2ELi2ELi1ELi4EEELi128ELi4ELi32EEEfLb0ESL_Lb0EEENS1J_4warp29FragmentIteratorVoltaTensorOpIS10_NS6_ILi32ELi32ELi4EEEfSS_EENS1T_25TileIteratorVoltaTensorOpIS10_S1V_fSS_EENS1K_18SharedLoadIteratorINS1R_18CompactedThreadMapEfLi8EEENS1J_6thread7ConvertIfLi4EfLS1D_2EEENSB_ILi0ELi2EEELi1ELi1EEENS4_38GemmSplitKHorizontalThreadblockSwizzleEEEEEvNT_6ParamsE)
        .other          _ZN7cutlass6KernelINS_4gemm6kernel18GemmSplitKParallelINS1_11threadblock12MmaPipelinedINS1_9GemmShapeILi128ELi128ELi32EEENS_9transform11threadblock22PredicatedTileIteratorINS_11MatrixShapeILi128ELi32EEENS_6half_tENS_6layout11ColumnMajorELi1ENS8_29PitchLinearWarpRakedThreadMapINS_16PitchLinearShapeILi128ELi32EEELi128ENSH_ILi8ELi4EEELi8EEELi8ELb0ENSE_9NoPermuteEEENS9_19RegularTileIteratorISC_SD_NSE_45ColumnMajorVoltaTensorOpMultiplicandCongruousILi16EEELi1ESK_Li16EEENSA_INSB_ILi32ELi128EEESD_NSE_8RowMajorELi0ESK_Li8ELb0ESL_EENSN_ISR_SD_NSE_43RowMajorVoltaTensorOpMultiplicandBCongruousILi16EEELi0ESK_Li16EEEfSS_NS4_9MmaPolicyINS1_4warp16MmaVoltaTensorOpINS6_ILi64ELi64ELi32EEESD_SP_SD_SV_fSS_NSY_17MmaTensorOpPolicyINS_4arch3MmaINS6_ILi16ELi16ELi4EEELi32ESD_SF_SD_SS_fSS_NS12_13OpMultiplyAddEEENSB_ILi1ELi1EEEEEbEENSB_ILi0ELi0EEES1A_Li1EEENS_21NumericArrayConverterISD_SD_Li32ELNS_15FloatRoundStyleE2ENS8_6thread14UnaryTransform8IdentityEEES1H_bEENS_8epilogue11threadblock8EpilogueIS7_S19_Li1ENS1K_22PredicatedTileIteratorINS1K_26OutputTileOptimalThreadMapINS1K_15OutputTileShapeILi128ELi4ELi4ELi2ELi1EEENS1O_ILi1ELi2ELi2ELi1ELi4EEELi128ELi4ELi32EEEfLb0ESL_Lb0EEENS1J_4warp29FragmentIteratorVoltaTensorOpIS10_NS6_ILi32ELi32ELi4EEEfSS_EENS1T_25TileIteratorVoltaTensorOpIS10_S1V_fSS_EENS1K_18SharedLoadIteratorINS1R_18CompactedThreadMapEfLi8EEENS1J_6thread7ConvertIfLi4EfLS1D_2EEENSB_ILi0ELi2EEELi1ELi1EEENS4_38GemmSplitKHorizontalThreadblockSwizzleEEEEEvNT_6ParamsE,@"STO_CUDA_ENTRY STV_DEFAULT"
_ZN7cutlass6KernelINS_4gemm6kernel18GemmSplitKParallelINS1_11threadblock12MmaPipelinedINS1_9GemmShapeILi128ELi128ELi32EEENS_9transform11threadblock22PredicatedTileIteratorINS_11MatrixShapeILi128ELi32EEENS_6half_tENS_6layout11ColumnMajorELi1ENS8_29PitchLinearWarpRakedThreadMapINS_16PitchLinearShapeILi128ELi32EEELi128ENSH_ILi8ELi4EEELi8EEELi8ELb0ENSE_9NoPermuteEEENS9_19RegularTileIteratorISC_SD_NSE_45ColumnMajorVoltaTensorOpMultiplicandCongruousILi16EEELi1ESK_Li16EEENSA_INSB_ILi32ELi128EEESD_NSE_8RowMajorELi0ESK_Li8ELb0ESL_EENSN_ISR_SD_NSE_43RowMajorVoltaTensorOpMultiplicandBCongruousILi16EEELi0ESK_Li16EEEfSS_NS4_9MmaPolicyINS1_4warp16MmaVoltaTensorOpINS6_ILi64ELi64ELi32EEESD_SP_SD_SV_fSS_NSY_17MmaTensorOpPolicyINS_4arch3MmaINS6_ILi16ELi16ELi4EEELi32ESD_SF_SD_SS_fSS_NS12_13OpMultiplyAddEEENSB_ILi1ELi1EEEEEbEENSB_ILi0ELi0EEES1A_Li1EEENS_21NumericArrayConverterISD_SD_Li32ELNS_15FloatRoundStyleE2ENS8_6thread14UnaryTransform8IdentityEEES1H_bEENS_8epilogue11threadblock8EpilogueIS7_S19_Li1ENS1K_22PredicatedTileIteratorINS1K_26OutputTileOptimalThreadMapINS1K_15OutputTileShapeILi128ELi4ELi4ELi2ELi1EEENS1O_ILi1ELi2ELi2ELi1ELi4EEELi128ELi4ELi32EEEfLb0ESL_Lb0EEENS1J_4warp29FragmentIteratorVoltaTensorOpIS10_NS6_ILi32ELi32ELi4EEEfSS_EENS1T_25TileIteratorVoltaTensorOpIS10_S1V_fSS_EENS1K_18SharedLoadIteratorINS1R_18CompactedThreadMapEfLi8EEENS1J_6thread7ConvertIfLi4EfLS1D_2EEENSB_ILi0ELi2EEELi1ELi1EEENS4_38GemmSplitKHorizontalThreadblockSwizzleEEEEEvNT_6ParamsE:
[----:B------:R-:W0:Y:S01]  /*0000*/  LDC R1, c[0x0][0x37c] ;  /* 0x0000df00ff017b82 */ /* 0x000e220000000800 */
[----:B------:R-:W1:Y:S01]  /*0010*/  S2R R7, SR_CTAID.X ;  /* 0x0000000000077919 */ /* 0x000e620000002500 */
[----:B------:R-:W1:Y:S01]  /*0020*/  LDCU UR4, c[0x0][0x390] ;  /* 0x00007200ff0477ac */ /* 0x000e620008000800 */
[----:B0-----:R-:W-:Y:S01]  /*0030*/  VIADD R1, R1, 0xffffffb8 ;  /* 0xffffffb801017836 */ /* 0x001fe20000000000 */
[----:B------:R-:W0:Y:S01]  /*0040*/  S2R R5, SR_CTAID.Y ;  /* 0x0000000000057919 */ /* 0x000e220000002600 */
[----:B------:R-:W0:Y:S01]  /*0050*/  LDCU UR5, c[0x0][0x38c] ;  /* 0x00007180ff0577ac */ /* 0x000e220008000800 */
[----:B-1----:R-:W-:-:S04]  /*0060*/  ISETP.GE.AND P0, PT, R7, UR4, PT ;  /* 0x0000000407007c0c */ /* 0x002fc8000bf06270 */
[----:B0-----:R-:W-:-:S13]  /*0070*/  ISETP.GE.OR P0, PT, R5, UR5, P0 ;  /* 0x0000000505007c0c */ /* 0x001fda0008706670 */
[----:B------:R-:W-:Y:S05]  /*0080*/  @P0 EXIT ;  /* 0x000000000000094d */ /* 0x000fea0003800000 */
[----:B------:R-:W0:Y:S01]  /*0090*/  S2UR UR6, SR_CTAID.Z ;  /* 0x00000000000679c3 */ /* 0x000e220000002700 */
[----:B------:R-:W1:Y:S01]  /*00a0*/  LDCU UR7, c[0x0][0x460] ;  /* 0x00008c00ff0777ac */ /* 0x000e620008000800 */
[----:B------:R-:W2:Y:S01]  /*00b0*/  S2R R47, SR_TID.X ;  /* 0x00000000002f7919 */ /* 0x000ea20000002100 */
[----:B------:R-:W-:Y:S02]  /*00c0*/  CS2R R8, SRZ ;  /* 0x0000000000087805 */ /* 0x000fe4000001ff00 */
[----:B------:R-:W-:Y:S01]  /*00d0*/  CS2R R10, SRZ ;  /* 0x00000000000a7805 */ /* 0x000fe2000001ff00 */
[----:B------:R-:W3:Y:S01]  /*00e0*/  LDCU UR8, c[0x0][0x394] ;  /* 0x00007280ff0877ac */ /* 0x000ee20008000800 */
[----:B------:R-:W-:Y:S02]  /*00f0*/  CS2R R12, SRZ ;  /* 0x00000000000c7805 */ /* 0x000fe4000001ff00 */
[----:B------:R-:W-:Y:S01]  /*0100*/  CS2R R14, SRZ ;  /* 0x00000000000e7805 */ /* 0x000fe2000001ff00 */
[----:B------:R-:W4:Y:S01]  /*0110*/  LDCU.64 UR16, c[0x0][0x3a0] ;  /* 0x00007400ff1077ac */ /* 0x000f220008000a00 */
[----:B------:R-:W5:Y:S01]  /*0120*/  LDCU.64 UR10, c[0x0][0x380] ;  /* 0x00007000ff0a77ac */ /* 0x000f620008000a00 */
[----:B------:R-:W4:Y:S01]  /*0130*/  LDCU.64 UR12, c[0x0][0x3c0] ;  /* 0x00007800ff0c77ac */ /* 0x000f220008000a00 */
[----:B-1----:R-:W-:Y:S01]  /*0140*/  IMAD.U32 R25, RZ, RZ, UR7 ;  /* 0x00000007ff197e24 */ /* 0x002fe2000f8e00ff */
[----:B------:R-:W1:Y:S01]  /*0150*/  LDCU.64 UR14, c[0x0][0x3a8] ;  /* 0x00007500ff0e77ac */ /* 0x000e620008000a00 */
[----:B0-----:R-:W-:-:S02]  /*0160*/  UIADD3 UR5, UPT, UPT, UR6, 0x1, URZ ;  /* 0x0000000106057890 */ /* 0x001fc4000fffe0ff */
[----:B------:R-:W-:Y:S02]  /*0170*/  UIMAD UR4, UR6, UR7, UR7 ;  /* 0x00000007060472a4 */ /* 0x000fe4000f8e0207 */
[----:B---3--:R-:W-:Y:S02]  /*0180*/  UISETP.NE.AND UP0, UPT, UR5, UR8, UPT ;  /* 0x000000080500728c */ /* 0x008fe4000bf05270 */
[----:B------:R-:W-:Y:S01]  /*0190*/  UIADD3 UR8, UPT, UPT, -UR6, URZ, URZ ;  /* 0x000000ff06087290 */ /* 0x000fe2000fffe1ff */
[----:B------:R-:W0:Y:S01]  /*01a0*/  LDCU.64 UR24, c[0x0][0x358] ;  /* 0x00006b00ff1877ac */ /* 0x000e220008000a00 */
[--C-:B--2---:R-:W-:Y:S02]  /*01b0*/  SHF.R.U32.HI R0, RZ, 0x2, R47.reuse ;  /* 0x00000002ff007819 */ /* 0x104fe4000001162f */
[----:B------:R-:W-:Y:S01]  /*01c0*/  SHF.R.U32.HI R40, RZ, 0x3, R47 ;  /* 0x00000003ff287819 */ /* 0x000fe2000001162f */
[----:B------:R-:W2:Y:S01]  /*01d0*/  LDCU.64 UR18, c[0x0][0x3d0] ;  /* 0x00007a00ff1277ac */ /* 0x000ea20008000a00 */
[----:B------:R-:W-:-:S02]  /*01e0*/  LOP3.LUT R41, R0, 0xf8, RZ, 0xc0, !PT ;  /* 0x000000f800297812 */ /* 0x000fc400078ec0ff */
[----:B------:R-:W-:Y:S01]  /*01f0*/  SHF.L.U32 R0, R47, 0x3, RZ ;  /* 0x000000032f007819 */ /* 0x000fe200000006ff */
[----:B------:R-:W3:Y:S01]  /*0200*/  @!UP0 LDCU UR4, c[0x0][0x388] ;  /* 0x00007100ff0487ac */ /* 0x000ee20008000800 */
[----:B------:R-:W-:Y:S02]  /*0210*/  LOP3.LUT R42, R41, 0x3, R40, 0xf8, !PT ;  /* 0x00000003292a7812 */ /* 0x000fe400078ef828 */
[----:B------:R-:W-:Y:S02]  /*0220*/  LOP3.LUT R0, R0, 0x38, RZ, 0xc0, !PT ;  /* 0x0000003800007812 */ /* 0x000fe400078ec0ff */
[----:B------:R-:W-:Y:S02]  /*0230*/  CS2R R20, SRZ ;  /* 0x0000000000147805 */ /* 0x000fe4000001ff00 */
[----:B------:R-:W-:Y:S01]  /*0240*/  CS2R R22, SRZ ;  /* 0x0000000000167805 */ /* 0x000fe2000001ff00 */
[----:B------:R-:W-:Y:S01]  /*0250*/  IMAD R25, R25, UR6, R42 ;  /* 0x0000000619197c24 */ /* 0x000fe2000f8e022a */
[----:B------:R-:W-:Y:S01]  /*0260*/  CS2R R26, SRZ ;  /* 0x00000000001a7805 */ /* 0x000fe2000001ff00 */
[----:B------:R-:W-:-:S02]  /*0270*/  IMAD R4, R5, 0x80, R0 ;  /* 0x0000008005047824 */ /* 0x000fc400078e0200 */
[----:B------:R-:W-:Y:S02]  /*0280*/  HFMA2 R5, -RZ, RZ, 0, 0 ;  /* 0x00000000ff057431 */ /* 0x000fe400000001ff */
[----:B------:R-:W-:Y:S01]  /*0290*/  IMAD R6, R7, 0x80, R0 ;  /* 0x0000008007067824 */ /* 0x000fe200078e0200 */
[----:B------:R-:W-:Y:S02]  /*02a0*/  SHF.R.S32.HI R17, RZ, 0x1f, R25 ;  /* 0x0000001fff117819 */ /* 0x000fe40000011419 */
[----:B------:R-:W-:Y:S02]  /*02b0*/  CS2R R28, SRZ ;  /* 0x00000000001c7805 */ /* 0x000fe4000001ff00 */
[----:B-----5:R-:W-:Y:S02]  /*02c0*/  ISETP.GE.AND P3, PT, R4, UR10, PT ;  /* 0x0000000a04007c0c */ /* 0x020fe4000bf66270 */
[----:B------:R-:W-:Y:S02]  /*02d0*/  CS2R R30, SRZ ;  /* 0x00000000001e7805 */ /* 0x000fe4000001ff00 */
[----:B------:R-:W-:Y:S01]  /*02e0*/  ISETP.GE.AND P2, PT, R6, UR11, PT ;  /* 0x0000000b06007c0c */ /* 0x000fe2000bf46270 */
[----:B----4-:R-:W-:Y:S01]  /*02f0*/  IMAD R0, R17, UR16, RZ ;  /* 0x0000001011007c24 */ /* 0x010fe2000f8e02ff */
[----:B------:R-:W-:Y:S01]  /*0300*/  CS2R R36, SRZ ;  /* 0x0000000000247805 */ /* 0x000fe2000001ff00 */
[----:B---3--:R-:W-:Y:S01]  /*0310*/  UIMAD UR8, UR7, UR8, UR4 ;  /* 0x00000008070872a4 */ /* 0x008fe2000f8e0204 */
[----:B------:R-:W-:Y:S01]  /*0320*/  IMAD.WIDE.U32 R2, R25, UR16, R4 ;  /* 0x0000001019027c25 */ /* 0x000fe2000f8e0004 */
[----:B------:R-:W-:-:S02]  /*0330*/  CS2R R38, SRZ ;  /* 0x0000000000267805 */ /* 0x000fc4000001ff00 */
[----:B------:R-:W-:Y:S01]  /*0340*/  CS2R R32, SRZ ;  /* 0x0000000000207805 */ /* 0x000fe2000001ff00 */
[----:B------:R-:W-:Y:S01]  /*0350*/  USHF.R.S32.HI UR5, URZ, 0x1f, UR8 ;  /* 0x0000001fff057899 */ /* 0x000fe20008011408 */
[----:B------:R-:W-:Y:S01]  /*0360*/  IMAD R7, R25, UR17, R0 ;  /* 0x0000001119077c24 */ /* 0x000fe2000f8e0200 */
[----:B------:R-:W-:Y:S01]  /*0370*/  IADD3 R0, PT, PT, R6, 0x40, RZ ;  /* 0x0000004006007810 */ /* 0x000fe20007ffe0ff */
[----:B------:R-:W-:Y:S01]  /*0380*/  VIADD R5, R4, 0x40 ;  /* 0x0000004004057836 */ /* 0x000fe20000000000 */
[----:B------:R-:W-:Y:S01]  /*0390*/  ULEA.HI UR5, UR5, UR8, URZ, 0x5 ;  /* 0x0000000805057291 */ /* 0x000fe2000f8f28ff */
[----:B------:R-:W-:Y:S01]  /*03a0*/  IMAD.IADD R3, R3, 0x1, R7 ;  /* 0x0000000103037824 */ /* 0x000fe200078e0207 */
[C---:B------:R-:W-:Y:S02]  /*03b0*/  LEA R4, P0, R2.reuse, UR12, 0x1 ;  /* 0x0000000c02047c11 */ /* 0x040fe4000f8008ff */
[----:B------:R-:W-:Y:S01]  /*03c0*/  CS2R R34, SRZ ;  /* 0x0000000000227805 */ /* 0x000fe2000001ff00 */
[----:B------:R-:W-:Y:S01]  /*03d0*/  ULOP3.LUT UR5, UR5, 0xffffffe0, URZ, 0xc0, !UPT ;  /* 0xffffffe005057892 */ /* 0x000fe2000f8ec0ff */
[----:B------:R-:W-:Y:S01]  /*03e0*/  ISETP.GE.AND P1, PT, R5, UR10, PT ;  /* 0x0000000a05007c0c */ /* 0x000fe2000bf26270 */
[----:B------:R-:W3:Y:S01]  /*03f0*/  LDCU.128 UR20, c[0x0][0x3e0] ;  /* 0x00007c00ff1477ac */ /* 0x000ee20008000c00 */
[----:B------:R-:W-:-:S02]  /*0400*/  LEA.HI.X R5, R2, UR13, R3, 0x1, P0 ;  /* 0x0000000d02057c11 */ /* 0x000fc400080f0c03 */
[----:B-1----:R-:W-:Y:S01]  /*0410*/  IADD3 R2, P5, PT, R4, UR14, RZ ;  /* 0x0000000e04027c10 */ /* 0x002fe2000ffbe0ff */
[----:B------:R-:W-:Y:S01]  /*0420*/  UIADD3 UR5, UPT, UPT, UR8, -UR5, URZ ;  /* 0x8000000508057290 */ /* 0x000fe2000fffe0ff */
[----:B------:R-:W-:Y:S02]  /*0430*/  ISETP.GE.AND P0, PT, R0, UR11, PT ;  /* 0x0000000b00007c0c */ /* 0x000fe4000bf06270 */
[----:B------:R-:W-:Y:S01]  /*0440*/  IADD3.X R3, PT, PT, R5, UR15, RZ, P5, !PT ;  /* 0x0000000f05037c10 */ /* 0x000fe2000affe4ff */
[----:B------:R-:W-:Y:S01]  /*0450*/  UISETP.NE.AND UP0, UPT, UR5, URZ, UPT ;  /* 0x000000ff0500728c */ /* 0x000fe2000bf05270 */
[----:B------:R-:W-:Y:S01]  /*0460*/  VIADD R0, R25, 0x4 ;  /* 0x0000000419007836 */ /* 0x000fe20000000000 */
[----:B------:R-:W1:Y:S02]  /*0470*/  LDCU.64 UR10, c[0x0][0x3d8] ;  /* 0x00007b00ff0a77ac */ /* 0x000e640008000a00 */
[----:B------:R-:W-:-:S04]  /*0480*/  USEL UR9, UR5, 0x20, UP0 ;  /* 0x0000002005097887 */ /* 0x000fc80008000000 */
[----:B------:R-:W-:Y:S01]  /*0490*/  UIMAD UR5, UR6, UR7, UR9 ;  /* 0x00000007060572a4 */ /* 0x000fe2000f8e0209 */
[----:B------:R-:W-:Y:S01]  /*04a0*/  IMAD.MOV.U32 R7, RZ, RZ, RZ ;  /* 0x000000ffff077224 */ /* 0x000fe200078e00ff */
[----:B------:R-:W4:Y:S02]  /*04b0*/  LDCU.64 UR6, c[0x0][0x3f0] ;  /* 0x00007e00ff0677ac */ /* 0x000f240008000a00 */
[----:B------:R-:W-:-:S04]  /*04c0*/  UISETP.LT.AND UP0, UPT, UR4, UR5, UPT ;  /* 0x000000050400728c */ /* 0x000fc8000bf01270 */
[----:B------:R-:W-:-:S06]  /*04d0*/  USEL UR4, UR4, UR5, UP0 ;  /* 0x0000000504047287 */ /* 0x000fcc0008000000 */
[C---:B------:R-:W-:Y:S02]  /*04e0*/  ISETP.LT.AND P4, PT, R25.reuse, UR4, !P3 ;  /* 0x0000000419007c0c */ /* 0x040fe4000df81270 */
[----:B------:R-:W-:Y:S01]  /*04f0*/  ISETP.LT.AND P5, PT, R25, UR4, !P1 ;  /* 0x0000000419007c0c */ /* 0x000fe2000cfa1270 */
[----:B--2---:R-:W-:Y:S01]  /*0500*/  IMAD R18, R17, UR18, RZ ;  /* 0x0000001211127c24 */ /* 0x004fe2000f8e02ff */
[----:B------:R-:W-:-:S09]  /*0510*/  CS2R R16, SRZ ;  /* 0x0000000000107805 */ /* 0x000fd2000001ff00 */
[----:B0-----:R-:W2:Y:S01]  /*0520*/  @P4 LDG.E.LTC128B.128 R8, desc[UR24][R4.64] ;  /* 0x0000001804084981 */ /* 0x001ea2000c1e1d20 */
[----:B------:R-:W-:-:S03]  /*0530*/  ISETP.LT.AND P4, PT, R0, UR4, !P3 ;  /* 0x0000000400007c0c */ /* 0x000fc6000df81270 */
[----:B------:R0:W5:Y:S01]  /*0540*/  @P5 LDG.E.LTC128B.128 R12, desc[UR24][R4.64+0x80] ;  /* 0x00008018040c5981 */ /* 0x000162000c1e1d20 */
[----:B------:R-:W-:Y:S01]  /*0550*/  ISETP.LT.AND P5, PT, R0, UR4, !P1 ;  /* 0x0000000400007c0c */ /* 0x000fe2000cfa1270 */
[----:B0-----:R-:W-:-:S08]  /*0560*/  IMAD.WIDE.U32 R4, R25, UR18, R6 ;  /* 0x0000001219047c25 */ /* 0x001fd0000f8e0006 */
[----:B------:R-:W5:Y:S01]  /*0570*/  @P4 LDG.E.LTC128B.128 R20, desc[UR24][R2.64] ;  /* 0x0000001802144981 */ /* 0x000f62000c1e1d20 */
[C---:B------:R-:W-:Y:S01]  /*0580*/  IMAD R7, R25.reuse, UR19, R18 ;  /* 0x0000001319077c24 */ /* 0x040fe2000f8e0212 */
[----:B------:R-:W-:Y:S02]  /*0590*/  CS2R R18, SRZ ;  /* 0x0000000000127805 */ /* 0x000fe4000001ff00 */
[----:B------:R-:W-:Y:S02]  /*05a0*/  ISETP.LT.AND P4, PT, R25, UR4, !P2 ;  /* 0x0000000419007c0c */ /* 0x000fe4000d781270 */
[----:B----4-:R-:W-:Y:S02]  /*05b0*/  LEA R6, P6, R4, UR6, 0x1 ;  /* 0x0000000604067c11 */ /* 0x010fe4000f8c08ff */
[----:B------:R-:W-:Y:S01]  /*05c0*/  IADD3 R5, PT, PT, R5, R7, RZ ;  /* 0x0000000705057210 */ /* 0x000fe20007ffe0ff */
[----:B------:R-:W4:Y:S01]  /*05d0*/  @P5 LDG.E.LTC128B.128 R16, desc[UR24][R2.64+0x80] ;  /* 0x0000801802105981 */ /* 0x000f22000c1e1d20 */
[----:B------:R-:W-:-:S02]  /*05e0*/  ISETP.LT.AND P5, PT, R25, UR4, !P0 ;  /* 0x0000000419007c0c */ /* 0x000fc4000c7a1270 */
[----:B------:R-:W-:Y:S02]  /*05f0*/  CS2R R24, SRZ ;  /* 0x0000000000187805 */ /* 0x000fe4000001ff00 */
[----:B------:R-:W-:-:S05]  /*0600*/  LEA.HI.X R7, R4, UR7, R5, 0x1, P6 ;  /* 0x0000000704077c11 */ /* 0x000fca000b0f0c05 */
[----:B------:R-:W4:Y:S01]  /*0610*/  @P4 LDG.E.LTC128B.128 R24, desc[UR24][R6.64] ;  /* 0x0000001806184981 */ /* 0x000f22000c1e1d20 */
[----:B------:R-:W-:-:S03]  /*0620*/  ISETP.LT.AND P4, PT, R0, UR4, !P2 ;  /* 0x0000000400007c0c */ /* 0x000fc6000d781270 */
[----:B------:R0:W4:Y:S01]  /*0630*/  @P5 LDG.E.LTC128B.128 R28, desc[UR24][R6.64+0x80] ;  /* 0x00008018061c5981 */ /* 0x000122000c1e1d20 */
[----:B------:R-:W-:Y:S01]  /*0640*/  ISETP.LT.AND P5, PT, R0, UR4, !P0 ;  /* 0x0000000400007c0c */ /* 0x000fe2000c7a1270 */
[----:B------:R-:W3:Y:S01]  /*0650*/  LDCU.128 UR4, c[0x0][0x3b0] ;  /* 0x00007600ff0477ac */ /* 0x000ee20008000c00 */
[----:B-1----:R-:W-:-:S04]  /*0660*/  IADD3 R4, P6, PT, R6, UR10, RZ ;  /* 0x0000000a06047c10 */ /* 0x002fc8000ffde0ff */
[----:B------:R-:W-:-:S05]  /*0670*/  IADD3.X R5, PT, PT, R7, UR11, RZ, P6, !PT ;  /* 0x0000000b07057c10 */ /* 0x000fca000b7fe4ff */
[----:B------:R-:W4:Y:S04]  /*0680*/  @P4 LDG.E.LTC128B.128 R36, desc[UR24][R4.64] ;  /* 0x0000001804244981 */ /* 0x000f28000c1e1d20 */
[----:B------:R-:W4:Y:S01]  /*0690*/  @P5 LDG.E.LTC128B.128 R32, desc[UR24][R4.64+0x80] ;  /* 0x0000801804205981 */ /* 0x000f22000c1e1d20 */
[----:B------:R-:W1:Y:S01]  /*06a0*/  S2UR UR10, SR_CgaCtaId ;  /* 0x00000000000a79c3 */ /* 0x000e620000008800 */
[C---:B------:R-:W-:Y:S01]  /*06b0*/  LOP3.LUT R0, R47.reuse, 0x6, RZ, 0xc0, !PT ;  /* 0x000000062f007812 */ /* 0x040fe200078ec0ff */
[----:B0-----:R-:W-:-:S03]  /*06c0*/  IMAD.SHL.U32 R6, R47, 0x40, RZ ;  /* 0x000000402f067824 */ /* 0x001fc600078e00ff */
[----:B------:R-:W-:Y:S01]  /*06d0*/  SHF.R.U32.HI R43, RZ, 0x1, R0 ;  /* 0x00000001ff2b7819 */ /* 0x000fe20000011600 */
[----:B------:R-:W-:Y:S01]  /*06e0*/  IMAD.SHL.U32 R44, R47, 0x4, RZ ;  /* 0x000000042f2c7824 */ /* 0x000fe200078e00ff */
[----:B------:R-:W-:Y:S02]  /*06f0*/  LOP3.LUT R45, R6, 0xe000, RZ, 0xc0, !PT ;  /* 0x0000e000062d7812 */ /* 0x000fe400078ec0ff */
[----:B------:R-:W-:Y:S01]  /*0700*/  LOP3.LUT R7, R43, 0x3, R40, 0x78, !PT ;  /* 0x000000032b077812 */ /* 0x000fe200078e7828 */
[C---:B------:R-:W-:Y:S01]  /*0710*/  IMAD.SHL.U32 R6, R47.reuse, 0x20, RZ ;  /* 0x000000202f067824 */ /* 0x040fe200078e00ff */
[----:B------:R-:W-:Y:S02]  /*0720*/  LOP3.LUT R0, R40, R47, RZ, 0x3c, !PT ;  /* 0x0000002f28007212 */ /* 0x000fe400078e3cff */
[----:B------:R-:W-:Y:S02]  /*0730*/  SHF.L.U32 R46, R47, 0x1, RZ ;  /* 0x000000012f2e7819 */ /* 0x000fe400000006ff */
[----:B------:R-:W-:-:S02]  /*0740*/  LOP3.LUT R66, R45, 0x80, R44, 0xf8, !PT ;  /* 0x000000802d427812 */ /* 0x000fc400078ef82c */
[----:B------:R-:W-:Y:S02]  /*0750*/  LOP3.LUT R44, R7, 0x4, R44, 0xf8, !PT ;  /* 0x00000004072c7812 */ /* 0x000fe400078ef82c */
[----:B------:R-:W-:Y:S01]  /*0760*/  LOP3.LUT R40, R40, 0x3, R47, 0x48, !PT ;  /* 0x0000000328287812 */ /* 0x000fe200078e482f */
[----:B------:R-:W-:Y:S01]  /*0770*/  IMAD.SHL.U32 R0, R0, 0x10, RZ ;  /* 0x0000001000007824 */ /* 0x000fe200078e00ff */
[----:B------:R-:W-:Y:S02]  /*0780*/  LOP3.LUT R67, R45, 0x80, R46, 0xf8, !PT ;  /* 0x000000802d437812 */ /* 0x000fe400078ef82e */
[----:B------:R-:W-:Y:S01]  /*0790*/  LOP3.LUT R7, R6, 0x300, RZ, 0xc0, !PT ;  /* 0x0000030006077812 */ /* 0x000fe200078ec0ff */
[----:B---3--:R-:W-:Y:S01]  /*07a0*/  UIADD3 UR13, UP0, UPT, UR4, -UR6, URZ ;  /* 0x80000006040d7290 */ /* 0x008fe2000ff1e0ff */
[C---:B------:R-:W-:Y:S02]  /*07b0*/  LOP3.LUT R6, R43.reuse, 0xf8, R42, 0xf8, !PT ;  /* 0x000000f82b067812 */ /* 0x040fe400078ef82a */
[----:B------:R-:W-:Y:S01]  /*07c0*/  SHF.L.U32 R45, R44, 0x4, RZ ;  /* 0x000000042c2d7819 */ /* 0x000fe200000006ff */
[----:B------:R-:W-:Y:S01]  /*07d0*/  UMOV UR4, 0x400 ;  /* 0x0000040000047882 */ /* 0x000fe20000000000 */
[----:B------:R-:W-:-:S02]  /*07e0*/  LOP3.LUT R44, R43, 0x4, R41, 0xfe, !PT ;  /* 0x000000042b2c7812 */ /* 0x000fc400078efe29 */
[--C-:B------:R-:W-:Y:S02]  /*07f0*/  LOP3.LUT R40, R40, 0x4, R47.reuse, 0xf8, !PT ;  /* 0x0000000428287812 */ /* 0x100fe400078ef82f */
[----:B------:R-:W-:Y:S02]  /*0800*/  LOP3.LUT R42, R42, 0xf8, RZ, 0xc0, !PT ;  /* 0x000000f82a2a7812 */ /* 0x000fe400078ec0ff */
[----:B------:R-:W-:Y:S01]  /*0810*/  LOP3.LUT R41, R41, 0x4, RZ, 0xfc, !PT ;  /* 0x0000000429297812 */ /* 0x000fe200078efcff */
[----:B-1----:R-:W-:Y:S01]  /*0820*/  ULEA UR10, UR10, UR4, 0x18 ;  /* 0x000000040a0a7291 */ /* 0x002fe2000f8ec0ff */
[----:B------:R-:W-:Y:S02]  /*0830*/  LOP3.LUT R64, R7, 0x30, R0, 0xf8, !PT ;  /* 0x0000003007407812 */ /* 0x000fe400078ef800 */
[----:B------:R-:W-:Y:S02]  /*0840*/  SHF.L.U32 R7, R40, 0x4, RZ ;  /* 0x0000000428077819 */ /* 0x000fe400000006ff */
[--C-:B------:R-:W-:Y:S01]  /*0850*/  LOP3.LUT R42, R42, 0x3, R47.reuse, 0xf8, !PT ;  /* 0x000000032a2a7812 */ /* 0x100fe200078ef82f */
[----:B------:R-:W-:Y:S01]  /*0860*/  USHF.R.S32.HI UR6, URZ, 0x1f, UR9 ;  /* 0x0000001fff067899 */ /* 0x000fe20008011409 */
[----:B------:R-:W-:Y:S01]  /*0870*/  LOP3.LUT R46, R41, 0x3, R47, 0xf8, !PT ;  /* 0x00000003292e7812 */ /* 0x000fe200078ef82f */
[----:B------:R-:W-:Y:S01]  /*0880*/  IMAD R43, R6, 0x100, R45 ;  /* 0x00000100062b7824 */ /* 0x000fe200078e022d */
[----:B------:R-:W-:Y:S01]  /*0890*/  SHF.R.U32.HI R0, RZ, 0x4, R47 ;  /* 0x00000004ff007819 */ /* 0x000fe2000001162f */
[----:B------:R-:W-:Y:S01]  /*08a0*/  IMAD R44, R44, 0x100, R45 ;  /* 0x000001002c2c7824 */ /* 0x000fe200078e022d */
[----:B------:R-:W-:Y:S01]  /*08b0*/  UIADD3.X UR14, UPT, UPT, UR5, ~UR7, URZ, UP0, !UPT ;  /* 0x80000007050e7290 */ /* 0x000fe200087fe4ff */
[--C-:B------:R-:W-:Y:S01]  /*08c0*/  IMAD R42, R42, 0x100, R7.reuse ;  /* 0x000001002a2a7824 */ /* 0x100fe200078e0207 */
[----:B------:R-:W-:Y:S01]  /*08d0*/  UIMAD UR7, UR6, UR16, URZ ;  /* 0x00000010060772a4 */ /* 0x000fe2000f8e02ff */
[----:B------:R-:W-:Y:S01]  /*08e0*/  IMAD R46, R46, 0x100, R7 ;  /* 0x000001002e2e7824 */ /* 0x000fe200078e0207 */
[----:B------:R-:W-:Y:S01]  /*08f0*/  LOP3.LUT R0, R0, 0x1, RZ, 0xc0, !PT ;  /* 0x0000000100007812 */ /* 0x000fe200078ec0ff */
[----:B------:R-:W-:-:S02]  /*0900*/  UIMAD.WIDE.U32 UR4, UR9, UR16, URZ ;  /* 0x00000010090472a5 */ /* 0x000fc4000f8e00ff */
[----:B------:R-:W-:Y:S02]  /*0910*/  UIADD3 UR11, UP1, UPT, UR20, -UR22, URZ ;  /* 0x80000016140b7290 */ /* 0x000fe4000ff3e0ff */
[----:B------:R-:W-:Y:S02]  /*0920*/  UIMAD UR15, UR9, UR17, UR7 ;  /* 0x00000011090f72a4 */ /* 0x000fe4000f8e0207 */
[----:B------:R-:W-:Y:S01]  /*0930*/  UIMAD UR16, UR6, UR18, URZ ;  /* 0x00000012061072a4 */ /* 0x000fe2000f8e02ff */
[----:B------:R-:W-:Y:S01]  /*0940*/  LOP3.LUT R6, R0, 0x2, RZ, 0xfc, !PT ;  /* 0x0000000200067812 */ /* 0x000fe200078efcff */
[----:B------:R-:W-:Y:S02]  /*0950*/  UIMAD.WIDE.U32 UR6, UR9, UR18, URZ ;  /* 0x00000012090672a5 */ /* 0x000fe4000f8e00ff */
[----:B------:R-:W-:Y:S02]  /*0960*/  UIADD3.X UR12, UPT, UPT, UR21, ~UR23, URZ, UP1, !UPT ;  /* 0x80000017150c7290 */ /* 0x000fe40008ffe4ff */
[----:B------:R-:W-:Y:S01]  /*0970*/  UIMAD UR16, UR9, UR19, UR16 ;  /* 0x00000013091072a4 */ /* 0x000fe2000f8e0210 */
[--C-:B------:R-:W-:Y:S01]  /*0980*/  LOP3.LUT R6, R6, 0x3, R47.reuse, 0x78, !PT ;  /* 0x0000000306067812 */ /* 0x100fe200078e782f */
[----:B------:R-:W-:Y:S01]  /*0990*/  ULEA UR9, UP1, UR6, UR11, 0x1 ;  /* 0x0000000b06097291 */ /* 0x000fe2000f8208ff */
[----:B------:R-:W-:Y:S01]  /*09a0*/  LOP3.LUT R0, R0, 0x3, R47, 0x78, !PT ;  /* 0x0000000300007812 */ /* 0x000fe200078e782f */
[----:B------:R-:W-:-:S02]  /*09b0*/  ULEA UR13, UP0, UR4, UR13, 0x1 ;  /* 0x0000000d040d7291 */ /* 0x000fc4000f8008ff */
[----:B------:R-:W-:Y:S01]  /*09c0*/  UIADD3 UR11, UPT, UPT, UR5, UR15, URZ ;  /* 0x0000000f050b7290 */ /* 0x000fe2000fffe0ff */
[--C-:B------:R-:W-:Y:S02]  /*09d0*/  LOP3.LUT R40, R6, 0x4, R47.reuse, 0xf8, !PT ;  /* 0x0000000406287812 */ /* 0x100fe400078ef82f */
[----:B------:R-:W-:Y:S01]  /*09e0*/  SEL R7, RZ, 0x1, P3 ;  /* 0x00000001ff077807 */ /* 0x000fe20001800000 */
[----:B------:R-:W-:Y:S01]  /*09f0*/  ULEA.HI.X UR4, UR4, UR14, UR11, 0x1, UP0 ;  /* 0x0000000e04047291 */ /* 0x000fe200080f0c0b */
[----:B------:R-:W-:Y:S01]  /*0a00*/  SEL R41, RZ, 0x4, P3 ;  /* 0x00000004ff297807 */ /* 0x000fe20001800000 */
[----:B------:R-:W-:Y:S01]  /*0a10*/  UISETP.GE.AND UP0, UPT, UR8, 0x1, UPT ;  /* 0x000000010800788c */ /* 0x000fe2000bf06270 */
[----:B------:R-:W-:Y:S01]  /*0a20*/  SEL R48, RZ, 0x2, P1 ;  /* 0x00000002ff307807 */ /* 0x000fe20000800000 */
[----:B------:R-:W-:Y:S01]  /*0a30*/  UIADD3 UR5, UPT, UPT, UR7, UR16, URZ ;  /* 0x0000001007057290 */ /* 0x000fe2000fffe0ff */
[----:B------:R-:W-:Y:S02]  /*0a40*/  LOP3.LUT R0, R0, 0x4, R47, 0xf8, !PT ;  /* 0x0000000400007812 */ /* 0x000fe400078ef82f */
[----:B------:R-:W-:-:S02]  /*0a50*/  SHF.L.U32 R6, R47, 0x4, RZ ;  /* 0x000000042f067819 */ /* 0x000fc400000006ff */
[----:B------:R-:W-:Y:S02]  /*0a60*/  SEL R45, RZ, 0x1, P2 ;  /* 0x00000001ff2d7807 */ /* 0x000fe40001000000 */
[----:B------:R-:W-:Y:S02]  /*0a70*/  SEL R47, RZ, 0x4, P2 ;  /* 0x00000004ff2f7807 */ /* 0x000fe40001000000 */
[----:B------:R-:W-:Y:S02]  /*0a80*/  SEL R50, RZ, 0x2, P0 ;  /* 0x00000002ff327807 */ /* 0x000fe40000000000 */
[----:B------:R-:W-:Y:S01]  /*0a90*/  IADD3 R41, PT, PT, R41, R48, R7 ;  /* 0x0000003029297210 */ /* 0x000fe20007ffe007 */
[----:B------:R-:W-:Y:S01]  /*0aa0*/  ULEA.HI.X UR6, UR6, UR12, UR5, 0x1, UP1 ;  /* 0x0000000c06067291 */ /* 0x000fe200088f0c05 */
[----:B------:R-:W-:Y:S02]  /*0ab0*/  LOP3.LUT R7, R6, 0x100, RZ, 0xc0, !PT ;  /* 0x0000010006077812 */ /* 0x000fe400078ec0ff */
[----:B------:R-:W-:-:S02]  /*0ac0*/  IADD3 R45, PT, PT, R47, R50, R45 ;  /* 0x000000322f2d7210 */ /* 0x000fc40007ffe02d */
[----:B------:R-:W-:Y:S02]  /*0ad0*/  SEL R48, RZ, 0x8, P0 ;  /* 0x00000008ff307807 */ /* 0x000fe40000000000 */
[----:B------:R-:W-:Y:S01]  /*0ae0*/  SEL R6, RZ, 0x8, P1 ;  /* 0x00000008ff067807 */ /* 0x000fe20000800000 */
[--C-:B------:R-:W-:Y:S01]  /*0af0*/  IMAD R65, R0, 0x10, R7.reuse ;  /* 0x0000001000417824 */ /* 0x100fe200078e0207 */
[----:B------:R-:W-:Y:S01]  /*0b00*/  CS2R R196, SRZ ;  /* 0x0000000000c47805 */ /* 0x000fe2000001ff00 */
[----:B------:R-:W-:Y:S01]  /*0b10*/  IMAD R7, R40, 0x10, R7 ;  /* 0x0000001028077824 */ /* 0x000fe200078e0207 */
[----:B------:R-:W-:Y:S01]  /*0b20*/  IADD3 R6, PT, PT, R41, R6, RZ ;  /* 0x0000000629067210 */ /* 0x000fe20007ffe0ff */
[----:B------:R-:W-:Y:S01]  /*0b30*/  IMAD.IADD R0, R45, 0x1, R48 ;  /* 0x000000012d007824 */ /* 0x000fe200078e0230 */
[----:B------:R-:W-:Y:S02]  /*0b40*/  CS2R R194, SRZ ;  /* 0x0000000000c27805 */ /* 0x000fe4000001ff00 */
[----:B------:R-:W-:-:S02]  /*0b50*/  CS2R R192, SRZ ;  /* 0x0000000000c07805 */ /* 0x000fc4000001ff00 */
[----:B------:R-:W-:Y:S02]  /*0b60*/  CS2R R190, SRZ ;  /* 0x0000000000be7805 */ /* 0x000fe4000001ff00 */
[----:B------:R-:W-:Y:S02]  /*0b70*/  CS2R R204, SRZ ;  /* 0x0000000000cc7805 */ /* 0x000fe4000001ff00 */
[----:B------:R-:W-:Y:S02]  /*0b80*/  CS2R R202, SRZ ;  /* 0x0000000000ca7805 */ /* 0x000fe4000001ff00 */
[----:B------:R-:W-:Y:S02]  /*0b90*/  CS2R R200, SRZ ;  /* 0x0000000000c87805 */ /* 0x000fe4000001ff00 */
        /* <DEDUP_REMOVED lines=48> */
[----:B------:R-:W-:Y:S01]  /*0ea0*/  CS2R R40, SRZ ;  /* 0x0000000000287805 */ /* 0x000fe2000001ff00 */
[----:B--2---:R0:W-:Y:S04]  /*0eb0*/  STS.128 [R43+UR10], R8 ;  /* 0x000000082b007988 */ /* 0x0041e80008000c0a */
[----:B-----5:R-:W-:Y:S04]  /*0ec0*/  STS.128 [R43+UR10+0x80], R12 ;  /* 0x0000800c2b007988 */ /* 0x020fe80008000c0a */
[----:B------:R-:W-:Y:S04]  /*0ed0*/  STS.128 [R44+UR10], R20 ;  /* 0x000000142c007988 */ /* 0x000fe80008000c0a */
[----:B----4-:R-:W-:Y:S04]  /*0ee0*/  STS.128 [R44+UR10+0x80], R16 ;  /* 0x000080102c007988 */ /* 0x010fe80008000c0a */
[----:B------:R-:W-:Y:S04]  /*0ef0*/  STS.128 [R42+UR10+0x4000], R24 ;  /* 0x004000182a007988 */ /* 0x000fe80008000c0a */
[----:B------:R1:W-:Y:S04]  /*0f00*/  STS.128 [R42+UR10+0x4080], R28 ;  /* 0x0040801c2a007988 */ /* 0x0003e80008000c0a */
[----:B------:R2:W-:Y:S04]  /*0f10*/  STS.128 [R46+UR10+0x4000], R36 ;  /* 0x004000242e007988 */ /* 0x0005e80008000c0a */
[----:B------:R3:W-:Y:S01]  /*0f20*/  STS.128 [R46+UR10+0x4080], R32 ;  /* 0x004080202e007988 */ /* 0x0007e20008000c0a */
[----:B0-----:R-:W-:-:S02]  /*0f30*/  IADD3 R11, P0, PT, R2, UR13, RZ ;  /* 0x0000000d020b7c10 */ /* 0x001fc4000ff1e0ff */
[----:B------:R-:W-:Y:S02]  /*0f40*/  IADD3 R2, P1, PT, R4, UR9, RZ ;  /* 0x0000000904027c10 */ /* 0x000fe4000ff3e0ff */
[----:B-1----:R-:W-:Y:S02]  /*0f50*/  CS2R R30, SRZ ;  /* 0x00000000001e7805 */ /* 0x002fe4000001ff00 */
[----:B------:R-:W-:Y:S02]  /*0f60*/  CS2R R42, SRZ ;  /* 0x00000000002a7805 */ /* 0x000fe4000001ff00 */
[----:B------:R-:W-:Y:S02]  /*0f70*/  CS2R R44, SRZ ;  /* 0x00000000002c7805 */ /* 0x000fe4000001ff00 */
[----:B------:R-:W-:Y:S02]  /*0f80*/  IADD3.X R3, PT, PT, R3, UR4, RZ, P0, !PT ;  /* 0x0000000403037c10 */ /* 0x000fe400087fe4ff */
[----:B------:R-:W-:-:S02]  /*0f90*/  IADD3.X R242, PT, PT, R5, UR6, RZ, P1, !PT ;  /* 0x0000000605f27c10 */ /* 0x000fc40008ffe4ff */
[----:B--2---:R-:W-:Y:S02]  /*0fa0*/  CS2R R36, SRZ ;  /* 0x0000000000247805 */ /* 0x004fe4000001ff00 */
[----:B------:R-:W-:Y:S02]  /*0fb0*/  CS2R R38, SRZ ;  /* 0x0000000000267805 */ /* 0x000fe4000001ff00 */
[----:B---3--:R-:W-:Y:S02]  /*0fc0*/  CS2R R46, SRZ ;  /* 0x00000000002e7805 */ /* 0x008fe4000001ff00 */
[----:B------:R-:W-:Y:S02]  /*0fd0*/  CS2R R32, SRZ ;  /* 0x0000000000207805 */ /* 0x000fe4000001ff00 */
[----:B------:R-:W-:Y:S01]  /*0fe0*/  CS2R R34, SRZ ;  /* 0x0000000000227805 */ /* 0x000fe2000001ff00 */
[----:B------:R-:W-:Y:S06]  /*0ff0*/  BAR.SYNC.DEFER_BLOCKING 0x0 ;  /* 0x0000000000007b1d */ /* 0x000fec0000010000 */
[----:B------:R-:W-:Y:S05]  /*1000*/  BRA.U !UP0, `(.L_x_40) ;  /* 0x000000bd08687547 */ /* 0x000fea000b800000 */
[----:B------:R-:W-:Y:S01]  /*1010*/  IMAD.U32 R5, RZ, RZ, UR10 ;  /* 0x0000000aff057e24 */ /* 0x000fe2000f8e00ff */
[----:B------:R-:W-:Y:S01]  /*1020*/  MOV R10, R66 ;  /* 0x00000042000a7202 */ /* 0x000fe20000000f00 */
[----:B------:R-:W-:Y:S01]  /*1030*/  IMAD.MOV.U32 R9, RZ, RZ, R67 ;  /* 0x000000ffff097224 */ /* 0x000fe200078e0043 */
[----:B------:R-:W-:Y:S01]  /*1040*/  UISETP.GT.AND UP0, UPT, UR8, 0x20, UPT ;  /* 0x000000200800788c */ /* 0x000fe2000bf04270 */
[----:B------:R-:W-:Y:S01]  /*1050*/  IMAD.MOV.U32 R197, RZ, RZ, RZ ;  /* 0x000000ffffc57224 */ /* 0x000fe200078e00ff */
[----:B------:R-:W-:Y:S01]  /*1060*/  IADD3 R64, PT, PT, R64, 0x4000, R5 ;  /* 0x0000400040407810 */ /* 0x000fe20007ffe005 */
[----:B------:R-:W-:Y:S01]  /*1070*/  UIADD3 UR8, UPT, UPT, UR8, 0x1f, URZ ;  /* 0x0000001f08087890 */ /* 0x000fe2000fffe0ff */
[C---:B------:R-:W-:Y:S01]  /*1080*/  IADD3 R65, PT, PT, R10.reuse, UR10, R65 ;  /* 0x0000000a0a417c10 */ /* 0x040fe2000fffe041 */
[----:B------:R-:W0:Y:S01]  /*1090*/  LDCU.64 UR18, c[0x0][0x3a8] ;  /* 0x00007500ff1277ac */ /* 0x000e220008000a00 */
[----:B------:R-:W-:Y:S01]  /*10a0*/  IADD3 R7, PT, PT, R10, UR10, R7 ;  /* 0x0000000a0a077c10 */ /* 0x000fe2000fffe007 */
[----:B------:R-:W-:Y:S01]  /*10b0*/  IMAD.IADD R64, R64, 0x1, R9 ;  /* 0x0000000140407824 */ /* 0x000fe200078e0209 */
[----:B------:R-:W-:Y:S01]  /*10c0*/  PLOP3.LUT P0, PT, PT, PT, UP0, 0x80, 0x8 ;  /* 0x000000000008781c */ /* 0x000fe20003f0f008 */
[----:B------:R-:W1:Y:S01]  /*10d0*/  LDS.128 R104, [R65] ;  /* 0x0000000041687984 */ /* 0x000e620000000c00 */
[----:B------:R-:W-:Y:S01]  /*10e0*/  MOV R5, R2 ;  /* 0x0000000200057202 */ /* 0x000fe20000000f00 */
[----:B------:R-:W2:Y:S01]  /*10f0*/  LDCU.64 UR20, c[0x0][0x3d8] ;  /* 0x00007b00ff1477ac */ /* 0x000ea20008000a00 */
[----:B------:R-:W-:Y:S01]  /*1100*/  SEL R8, R0, RZ, P0 ;  /* 0x000000ff00087207 */ /* 0x000fe20000000000 */
[----:B------:R-:W3:Y:S01]  /*1110*/  LDS.128 R100, [R64+0x40] ;  /* 0x0000400040647984 */ /* 0x000ee20000000c00 */
[----:B------:R-:W4:Y:S03]  /*1120*/  LDCU.64 UR22, c[0x0][0x3e0] ;  /* 0x00007c00ff1677ac */ /* 0x000f260008000a00 */
[----:B------:R-:W0:Y:S01]  /*1130*/  LDS.128 R96, [R64] ;  /* 0x0000000040607984 */ /* 0x000e220000000c00 */
[----:B------:R-:W0:Y:S03]  /*1140*/  LDCU.64 UR26, c[0x0][0x3b0] ;  /* 0x00007600ff1a77ac */ /* 0x000e260008000a00 */
[----:B------:R5:W0:Y:S01]  /*1150*/  LDS.128 R108, [R7+0x200] ;  /* 0x00020000076c7984 */ /* 0x000a220000000c00 */
[----:B------:R-:W-:Y:S01]  /*1160*/  USHF.R.U32.HI UR8, URZ, 0x5, UR8 ;  /* 0x00000005ff087899 */ /* 0x000fe20008011608 */
[----:B------:R-:W-:Y:S01]  /*1170*/  UMOV UR4, 0x2000 ;  /* 0x0000200000047882 */ /* 0x000fe20000000000 */
[----:B------:R-:W-:Y:S01]  /*1180*/  UMOV UR11, 0x1 ;  /* 0x00000001000b7882 */ /* 0x000fe20000000000 */
[----:B------:R-:W-:Y:S01]  /*1190*/  UMOV UR5, 0x2000 ;  /* 0x0000200000057882 */ /* 0x000fe20000000000 */
[----:B--2--5:R-:W-:-:S08]  /*11a0*/  SEL R7, R6, RZ, P0 ;  /* 0x000000ff06077207 */ /* 0x024fd00000000000 */
.L_x_41:
[----:B------:R-:W-:Y:S02]  /*11b0*/  SHF.R.U32.HI R0, RZ, 0x1, R7 ;  /* 0x00000001ff007819 */ /* 0x000fe40000011607 */
[----:B------:R-:W-:Y:S02]  /*11c0*/  CS2R R92, SRZ ;  /* 0x00000000005c7805 */ /* 0x000fe4000001ff00 */
[----:B------:R-:W-:Y:S02]  /*11d0*/  LOP3.LUT P6, RZ, R7, 0x1, RZ, 0xc0, !PT ;  /* 0x0000000107ff7812 */ /* 0x000fe400078cc0ff */
[----:B------:R-:W-:Y:S02]  /*11e0*/  CS2R R94, SRZ ;  /* 0x00000000005e7805 */ /* 0x000fe4000001ff00 */
[----:B------:R-:W-:Y:S02]  /*11f0*/  LOP3.LUT P0, RZ, R0, 0x1, RZ, 0xc0, !PT ;  /* 0x0000000100ff7812 */ /* 0x000fe4000780c0ff */
[----:B------:R-:W-:-:S02]  /*1200*/  CS2R R88, SRZ ;  /* 0x0000000000587805 */ /* 0x000fc4000001ff00 */
[----:B------:R-:W-:Y:S02]  /*1210*/  SHF.R.U32.HI R2, RZ, 0x2, R7 ;  /* 0x00000002ff027819 */ /* 0x000fe40000011607 */
[----:B------:R-:W-:Y:S02]  /*1220*/  CS2R R90, SRZ ;  /* 0x00000000005a7805 */ /* 0x000fe4000001ff00 */
[--C-:B------:R-:W-:Y:S02]  /*1230*/  SHF.R.U32.HI R0, RZ, 0x2, R8.reuse ;  /* 0x00000002ff007819 */ /* 0x100fe40000011608 */
[----:B------:R-:W-:Y:S01]  /*1240*/  LOP3.LUT P2, RZ, R2, 0x1, RZ, 0xc0, !PT ;  /* 0x0000000102ff7812 */ /* 0x000fe2000784c0ff */
[----:B------:R-:W-:Y:S01]  /*1250*/  IMAD.MOV.U32 R2, RZ, RZ, R11 ;  /* 0x000000ffff027224 */ /* 0x000fe200078e000b */
[----:B------:R-:W-:Y:S02]  /*1260*/  LOP3.LUT P5, RZ, R0, 0x1, RZ, 0xc0, !PT ;  /* 0x0000000100ff7812 */ /* 0x000fe400078ac0ff */
[----:B------:R-:W-:-:S02]  /*1270*/  SHF.R.U32.HI R6, RZ, 0x1, R8 ;  /* 0x00000001ff067819 */ /* 0x000fc40000011608 */
[----:B0-----:R-:W-:Y:S01]  /*1280*/  IADD3 R244, P4, PT, R2, UR18, RZ ;  /* 0x0000001202f47c10 */ /* 0x001fe2000ff9e0ff */
[----:B------:R-:W5:Y:S01]  /*1290*/  @P6 LDG.E.LTC128B.128 R92, desc[UR24][R2.64] ;  /* 0x00000018025c6981 */ /* 0x000f62000c1e1d20 */
[----:B------:R-:W-:Y:S02]  /*12a0*/  CS2R R84, SRZ ;  /* 0x0000000000547805 */ /* 0x000fe4000001ff00 */
[----:B------:R-:W-:Y:S02]  /*12b0*/  CS2R R86, SRZ ;  /* 0x0000000000567805 */ /* 0x000fe4000001ff00 */
[----:B------:R-:W-:Y:S01]  /*12c0*/  SHF.R.U32.HI R4, RZ, 0x3, R7 ;  /* 0x00000003ff047819 */ /* 0x000fe20000011607 */
[----:B------:R0:W5:Y:S01]  /*12d0*/  @P0 LDG.E.LTC128B.128 R88, desc[UR24][R2.64+0x80] ;  /* 0x0000801802580981 */ /* 0x000162000c1e1d20 */
[----:B------:R-:W-:Y:S02]  /*12e0*/  IADD3.X R245, PT, PT, R3, UR19, RZ, P4, !PT ;  /* 0x0000001303f57c10 */ /* 0x000fe4000a7fe4ff */
[----:B------:R-:W-:-:S02]  /*12f0*/  CS2R R68, SRZ ;  /* 0x0000000000447805 */ /* 0x000fc4000001ff00 */
[----:B------:R-:W-:Y:S02]  /*1300*/  CS2R R70, SRZ ;  /* 0x0000000000467805 */ /* 0x000fe4000001ff00 */
[----:B------:R-:W-:Y:S01]  /*1310*/  LOP3.LUT P3, RZ, R6, 0x1, RZ, 0xc0, !PT ;  /* 0x0000000106ff7812 */ /* 0x000fe2000786c0ff */
[----:B------:R-:W5:Y:S01]  /*1320*/  @P2 LDG.E.LTC128B.128 R84, desc[UR24][R244.64] ;  /* 0x00000018f4542981 */ /* 0x000f62000c1e1d20 */
[----:B------:R-:W-:Y:S02]  /*1330*/  LOP3.LUT P1, RZ, R4, 0x1, RZ, 0xc0, !PT ;  /* 0x0000000104ff7812 */ /* 0x000fe4000782c0ff */
[----:B0-----:R-:W-:Y:S01]  /*1340*/  MOV R2, R5 ;  /* 0x0000000500027202 */ /* 0x001fe20000000f00 */
[----:B------:R-:W-:Y:S01]  /*1350*/  IMAD.MOV.U32 R3, RZ, RZ, R242 ;  /* 0x000000ffff037224 */ /* 0x000fe200078e00f2 */
[----:B------:R-:W0:Y:S01]  /*1360*/  S2R R6, SR_TID.X ;  /* 0x0000000000067919 */ /* 0x000e220000002100 */
[----:B------:R-:W-:Y:S02]  /*1370*/  LOP3.LUT P0, RZ, R8, 0x1, RZ, 0xc0, !PT ;  /* 0x0000000108ff7812 */ /* 0x000fe4000780c0ff */
[----:B------:R-:W-:-:S02]  /*1380*/  IADD3 R242, P4, PT, R2, UR20, RZ ;  /* 0x0000001402f27c10 */ /* 0x000fc4000ff9e0ff */
[----:B------:R-:W-:Y:S02]  /*1390*/  SHF.R.U32.HI R4, RZ, 0x3, R8 ;  /* 0x00000003ff047819 */ /* 0x000fe40000011608 */
[----:B------:R-:W-:-:S05]  /*13a0*/  IADD3.X R243, PT, PT, R3, UR21, RZ, P4, !PT ;  /* 0x0000001503f37c10 */ /* 0x000fca000a7fe4ff */
[----:B------:R-:W5:Y:S01]  /*13b0*/  @P5 LDG.E.LTC128B.128 R68, desc[UR24][R242.64] ;  /* 0x00000018f2445981 */ /* 0x000f62000c1e1d20 */
[----:B------:R-:W-:Y:S02]  /*13c0*/  LOP3.LUT P6, RZ, R4, 0x1, RZ, 0xc0, !PT ;  /* 0x0000000104ff7812 */ /* 0x000fe400078cc0ff */
[----:B------:R-:W-:Y:S02]  /*13d0*/  CS2R R80, SRZ ;  /* 0x0000000000507805 */ /* 0x000fe4000001ff00 */
[----:B------:R-:W-:Y:S02]  /*13e0*/  CS2R R82, SRZ ;  /* 0x0000000000527805 */ /* 0x000fe4000001ff00 */
[----:B------:R-:W-:Y:S02]  /*13f0*/  CS2R R76, SRZ ;  /* 0x00000000004c7805 */ /* 0x000fe4000001ff00 */
[----:B------:R-:W-:Y:S01]  /*1400*/  CS2R R78, SRZ ;  /* 0x00000000004e7805 */ /* 0x000fe2000001ff00 */
[----:B------:R-:W2:Y:S01]  /*1410*/  S2UR UR7, SR_CgaCtaId ;  /* 0x00000000000779c3 */ /* 0x000ea20000008800 */
[----:B------:R-:W-:-:S02]  /*1420*/  CS2R R72, SRZ ;  /* 0x0000000000487805 */ /* 0x000fc4000001ff00 */
[----:B------:R-:W-:Y:S01]  /*1430*/  CS2R R74, SRZ ;  /* 0x00000000004a7805 */ /* 0x000fe2000001ff00 */
[----:B------:R-:W5:Y:S04]  /*1440*/  @P0 LDG.E.LTC128B.128 R80, desc[UR24][R2.64] ;  /* 0x0000001802500981 */ /* 0x000f68000c1e1d20 */
[----:B------:R4:W5:Y:S01]  /*1450*/  @P3 LDG.E.LTC128B.128 R76, desc[UR24][R2.64+0x80] ;  /* 0x00008018024c3981 */ /* 0x000962000c1e1d20 */
[----:B------:R-:W-:Y:S02]  /*1460*/  CS2R R64, SRZ ;  /* 0x0000000000407805 */ /* 0x000fe4000001ff00 */
[----:B------:R-:W-:Y:S01]  /*1470*/  CS2R R66, SRZ ;  /* 0x0000000000427805 */ /* 0x000fe2000001ff00 */
[----:B----4-:R-:W-:Y:S01]  /*1480*/  @P1 IMAD.MOV.U32 R2, RZ, RZ, R244 ;  /* 0x000000ffff021224 */ /* 0x010fe200078e00f4 */
[----:B------:R-:W-:-:S02]  /*1490*/  @P1 MOV R3, R245 ;  /* 0x000000f500031202 */ /* 0x000fc40000000f00 */
[----:B0-----:R-:W-:-:S03]  /*14a0*/  SHF.R.U32.HI R0, RZ, 0x4, R6 ;  /* 0x00000004ff007819 */ /* 0x001fc60000011606 */
[----:B------:R0:W5:Y:S01]  /*14b0*/  @P1 LDG.E.LTC128B.128 R72, desc[UR24][R2.64+0x80] ;  /* 0x0000801802481981 */ /* 0x000162000c1e1d20 */
[----:B------:R-:W-:Y:S02]  /*14c0*/  LOP3.LUT R11, R0, 0x1, RZ, 0xc0, !PT ;  /* 0x00000001000b7812 */ /* 0x000fe400078ec0ff */
[----:B------:R-:W-:Y:S01]  /*14d0*/  SHF.R.U32.HI R5, RZ, 0x3, R6 ;  /* 0x00000003ff057819 */ /* 0x000fe20000011606 */
[----:B0-----:R-:W-:Y:S02]  /*14e0*/  @P6 IMAD.MOV.U32 R2, RZ, RZ, R242 ;  /* 0x000000ffff026224 */ /* 0x001fe400078e00f2 */
[----:B------:R-:W-:-:S05]  /*14f0*/  @P6 IMAD.MOV.U32 R3, RZ, RZ, R243 ;  /* 0x000000ffff036224 */ /* 0x000fca00078e00f3 */
[----:B------:R0:W5:Y:S01]  /*1500*/  @P6 LDG.E.LTC128B.128 R64, desc[UR24][R2.64+0x80] ;  /* 0x0000801802406981 */ /* 0x000162000c1e1d20 */
[C---:B------:R-:W-:Y:S01]  /*1510*/  SHF.L.U32 R4, R6.reuse, 0x4, RZ ;  /* 0x0000000406047819 */ /* 0x040fe200000006ff */
[----:B------:R-:W-:Y:S01]  /*1520*/  IMAD.SHL.U32 R12, R6, 0x20, RZ ;  /* 0x00000020060c7824 */ /* 0x000fe200078e00ff */
[----:B------:R-:W-:Y:S01]  /*1530*/  LOP3.LUT R0, R5, R6, RZ, 0x3c, !PT ;  /* 0x0000000605007212 */ /* 0x000fe200078e3cff */
[----:B------:R-:W-:Y:S01]  /*1540*/  UMOV UR6, 0x400 ;  /* 0x0000040000067882 */ /* 0x000fe20000000000 */
[C---:B0-----:R-:W-:Y:S02]  /*1550*/  LOP3.LUT R3, R11.reuse, 0x2, RZ, 0xfc, !PT ;  /* 0x000000020b037812 */ /* 0x041fe400078efcff */
[--C-:B------:R-:W-:Y:S02]  /*1560*/  LOP3.LUT R11, R11, 0x3, R6.reuse, 0x78, !PT ;  /* 0x000000030b0b7812 */ /* 0x100fe400078e7806 */
[--C-:B------:R-:W-:Y:S01]  /*1570*/  LOP3.LUT R3, R3, 0x3, R6.reuse, 0x78, !PT ;  /* 0x0000000303037812 */ /* 0x100fe200078e7806 */
[----:B--2---:R-:W-:Y:S01]  /*1580*/  ULEA UR9, UR7, UR6, 0x18 ;  /* 0x0000000607097291 */ /* 0x004fe2000f8ec0ff */
[----:B------:R-:W-:Y:S01]  /*1590*/  LOP3.LUT R4, R4, 0x100, RZ, 0xc0, !PT ;  /* 0x0000010004047812 */ /* 0x000fe200078ec0ff */
[----:B------:R-:W-:Y:S01]  /*15a0*/  IMAD.SHL.U32 R0, R0, 0x10, RZ ;  /* 0x0000001000007824 */ /* 0x000fe200078e00ff */
[----:B------:R-:W-:-:S02]  /*15b0*/  LOP3.LUT R3, R3, 0x4, R6, 0xf8, !PT ;  /* 0x0000000403037812 */ /* 0x000fc400078ef806 */
[----:B------:R-:W-:Y:S02]  /*15c0*/  LOP3.LUT R13, R12, 0x300, RZ, 0xc0, !PT ;  /* 0x000003000c0d7812 */ /* 0x000fe400078ec0ff */
[----:B------:R-:W-:Y:S01]  /*15d0*/  LOP3.LUT R11, R11, 0x4, R6, 0xf8, !PT ;  /* 0x000000040b0b7812 */ /* 0x000fe200078ef806 */
[----:B------:R-:W-:Y:S01]  /*15e0*/  UIADD3 UR12, UPT, UPT, UR9, 0x4000, URZ ;  /* 0x00004000090c7890 */ /* 0x000fe2000fffe0ff */
[----:B------:R-:W-:Y:S01]  /*15f0*/  IMAD R3, R3, 0x10, R4 ;  /* 0x0000001003037824 */ /* 0x000fe200078e0204 */
[----:B------:R-:W-:Y:S02]  /*1600*/  LOP3.LUT R0, R13, 0x30, R0, 0xf8, !PT ;  /* 0x000000300d007812 */ /* 0x000fe400078ef800 */
[----:B------:R-:W-:Y:S02]  /*1610*/  LEA R11, R11, R4, 0x4 ;  /* 0x000000040b0b7211 */ /* 0x000fe400078e20ff */
[----:B------:R-:W-:Y:S02]  /*1620*/  IADD3 R230, PT, PT, R9, UR12, R0 ;  /* 0x0000000c09e67c10 */ /* 0x000fe4000fffe000 */
[----:B------:R-:W-:-:S02]  /*1630*/  IADD3 R234, PT, PT, R10, UR9, R11 ;  /* 0x000000090aea7c10 */ /* 0x000fc4000fffe00b */
[----:B------:R-:W-:Y:S01]  /*1640*/  IADD3 R233, PT, PT, R10, UR9, R3 ;  /* 0x000000090ae97c10 */ /* 0x000fe2000fffe003 */
[----:B------:R0:W2:Y:S04]  /*1650*/  LDS.128 R112, [R230+0x400] ;  /* 0x00040000e6707984 */ /* 0x0000a80000000c00 */
[----:B------:R0:W4:Y:S04]  /*1660*/  LDS.128 R116, [R230+0x440] ;  /* 0x00044000e6747984 */ /* 0x0001280000000c00 */
[----:B------:R0:W0:Y:S04]  /*1670*/  LDS.128 R120, [R234+0x400] ;  /* 0x00040000ea787984 */ /* 0x0000280000000c00 */
[----:B------:R0:W0:Y:S01]  /*1680*/  LDS.128 R124, [R233+0x600] ;  /* 0x00060000e97c7984 */ /* 0x0000220000000c00 */
[----:B------:R-:W-:Y:S01]  /*1690*/  IMAD.MOV.U32 R13, RZ, RZ, R44 ;  /* 0x000000ffff0d7224 */ /* 0x000fe200078e002c */
[----:B------:R-:W-:Y:S01]  /*16a0*/  MOV R14, R45 ;  /* 0x0000002d000e7202 */ /* 0x000fe20000000f00 */
[----:B------:R-:W-:Y:S01]  /*16b0*/  IMAD.MOV.U32 R15, RZ, RZ, R42 ;  /* 0x000000ffff0f7224 */ /* 0x000fe200078e002a */
[----:B------:R-:W-:Y:S01]  /*16c0*/  MOV R17, R40 ;  /* 0x0000002800117202 */ /* 0x000fe20000000f00 */
[----:B------:R-:W-:Y:S01]  /*16d0*/  IMAD.MOV.U32 R16, RZ, RZ, R43 ;  /* 0x000000ffff107224 */ /* 0x000fe200078e002b */
[----:B------:R-:W-:Y:S01]  /*16e0*/  MOV R20, R39 ;  /* 0x0000002700147202 */ /* 0x000fe20000000f00 */
[----:B------:R-:W-:Y:S01]  /*16f0*/  IMAD.MOV.U32 R18, RZ, RZ, R41 ;  /* 0x000000ffff127224 */ /* 0x000fe200078e0029 */
[----:B-1----:R-:W-:Y:S01]  /*1700*/  MOV R27, R104 ;  /* 0x00000068001b7202 */ /* 0x002fe20000000f00 */
[----:B------:R-:W-:Y:S01]  /*1710*/  IMAD.MOV.U32 R19, RZ, RZ, R38 ;  /* 0x000000ffff137224 */ /* 0x000fe200078e0026 */
[----:B------:R-:W-:Y:S01]  /*1720*/  MOV R11, R97 ;  /* 0x00000061000b7202 */ /* 0x000fe20000000f00 */
[----:B------:R-:W-:Y:S01]  /*1730*/  IMAD.MOV.U32 R232, RZ, RZ, R10 ;  /* 0x000000ffffe87224 */ /* 0x000fe200078e000a */
[----:B------:R-:W-:Y:S01]  /*1740*/  MOV R12, 0x17b0 ;  /* 0x000017b0000c7802 */ /* 0x000fe20000000f00 */
[----:B------:R-:W-:-:S02]  /*1750*/  IMAD.MOV.U32 R231, RZ, RZ, R9 ;  /* 0x000000ffffe77224 */ /* 0x000fc400078e0009 */
[----:B------:R-:W-:Y:S02]  /*1760*/  IMAD.MOV.U32 R26, RZ, RZ, R105 ;  /* 0x000000ffff1a7224 */ /* 0x000fe400078e0069 */
[----:B------:R-:W-:Y:S01]  /*1770*/  IMAD.MOV.U32 R22, RZ, RZ, R96 ;  /* 0x000000ffff167224 */ /* 0x000fe200078e0060 */
[----:B------:R-:W-:Y:S01]  /*1780*/  UMOV UR6, UR4 ;  /* 0x0000000400067c82 */ /* 0x000fe20008000000 */
[----:B------:R-:W-:-:S05]  /*1790*/  UMOV UR7, UR5 ;  /* 0x0000000500077c82 */ /* 0x000fca0008000000 */
[----:B0-2345:R-:W-:Y:S05]  /*17a0*/  CALL.REL.NOINC `($__internal_0_$__cuda_sm_8x_mma_col_row_f32_f16_f16_f32) ;  /* 0x000000c8005c7944 */ /* 0x03dfea0003c00000 */
[----:B------:R-:W-:Y:S01]  /*17b0*/  IMAD.MOV.U32 R19, RZ, RZ, R30 ;  /* 0x000000ffff137224 */ /* 0x000fe200078e001e */
[----:B------:R-:W-:Y:S01]  /*17c0*/  MOV R15, R34 ;  /* 0x00000022000f7202 */ /* 0x000fe20000000f00 */
        /* <DEDUP_REMOVED lines=11> */
[----:B------:R-:W-:Y:S01]  /*1880*/  MOV R12, 0x1910 ;  /* 0x00001910000c7802 */ /* 0x000fe20000000f00 */
[----:B------:R-:W-:-:S02]  /*1890*/  IMAD.MOV.U32 R238, RZ, RZ, R23 ;  /* 0x000000ffffee7224 */ /* 0x000fc400078e0017 */
[----:B------:R-:W-:Y:S02]  /*18a0*/  IMAD.MOV.U32 R236, RZ, RZ, R4 ;  /* 0x000000ffffec7224 */ /* 0x000fe400078e0004 */
[----:B------:R-:W-:Y:S02]  /*18b0*/  IMAD.MOV.U32 R235, RZ, RZ, R3 ;  /* 0x000000ffffeb7224 */ /* 0x000fe400078e0003 */
[----:B------:R-:W-:Y:S02]  /*18c0*/  IMAD.MOV.U32 R30, RZ, RZ, R0 ;  /* 0x000000ffff1e7224 */ /* 0x000fe400078e0000 */
[----:B------:R-:W-:Y:S02]  /*18d0*/  IMAD.MOV.U32 R27, RZ, RZ, R106 ;  /* 0x000000ffff1b7224 */ /* 0x000fe400078e006a */
[----:B------:R-:W-:Y:S02]  /*18e0*/  IMAD.MOV.U32 R22, RZ, RZ, R96 ;  /* 0x000000ffff167224 */ /* 0x000fe400078e0060 */
[----:B------:R-:W-:-:S07]  /*18f0*/  IMAD.MOV.U32 R11, RZ, RZ, R97 ;  /* 0x000000ffff0b7224 */ /* 0x000fce00078e0061 */
[----:B------:R-:W-:Y:S05]  /*1900*/  CALL.REL.NOINC `($__internal_0_$__cuda_sm_8x_mma_col_row_f32_f16_f16_f32) ;  /* 0x000000c800047944 */ /* 0x000fea0003c00000 */
        /* <DEDUP_REMOVED lines=20> */
[----:B------:R-:W-:-:S07]  /*1a50*/  IMAD.MOV.U32 R11, RZ, RZ, R97 ;  /* 0x000000ffff0b7224 */ /* 0x000fce00078e0061 */
[----:B------:R-:W-:Y:S05]  /*1a60*/  CALL.REL.NOINC `($__internal_0_$__cuda_sm_8x_mma_col_row_f32_f16_f16_f32) ;  /* 0x000000c400ac7944 */ /* 0x000fea0003c00000 */
        /* <DEDUP_REMOVED lines=286> */
[----:B------:R0:W1:Y:S01]  /*2c50*/  LDS.128 R32, [R234+0x800] ;  /* 0x00080000ea207984 */ /* 0x0000620000000c00 */
[----:B------:R-:W-:Y:S01]  /*2c60*/  IMAD.MOV.U32 R213, RZ, RZ, R25 ;  /* 0x000000ffffd57224 */ /* 0x000fe200078e0019 */
[----:B------:R-:W-:Y:S01]  /*2c70*/  MOV R211, R23 ;  /* 0x0000001700d37202 */ /* 0x000fe20000000f00 */
[----:B------:R-:W-:Y:S01]  /*2c80*/  IMAD.MOV.U32 R212, RZ, RZ, R24 ;  /* 0x000000ffffd47224 */ /* 0x000fe200078e0018 */
[----:B------:R0:W2:Y:S01]  /*2c90*/  LDS.128 R36, [R233+0xa00] ;  /* 0x000a0000e9247984 */ /* 0x0000a20000000c00 */
[----:B------:R-:W-:Y:S01]  /*2ca0*/  IMAD.MOV.U32 R210, RZ, RZ, R21 ;  /* 0x000000ffffd27224 */ /* 0x000fe200078e0015 */
[----:B------:R-:W-:Y:S01]  /*2cb0*/  MOV R208, R3 ;  /* 0x0000000300d07202 */ /* 0x000fe20000000f00 */
[----:B------:R-:W-:Y:S01]  /*2cc0*/  IMAD.MOV.U32 R209, RZ, RZ, R4 ;  /* 0x000000ffffd17224 */ /* 0x000fe200078e0004 */
[----:B------:R0:W3:Y:S01]  /*2cd0*/  LDS.128 R40, [R230+0x800] ;  /* 0x00080000e6287984 */ /* 0x0000e20000000c00 */
[----:B------:R-:W-:Y:S01]  /*2ce0*/  IMAD.MOV.U32 R207, RZ, RZ, R2 ;  /* 0x000000ffffcf7224 */ /* 0x000fe200078e0002 */
[----:B------:R-:W-:Y:S01]  /*2cf0*/  MOV R13, R240 ;  /* 0x000000f0000d7202 */ /* 0x000fe20000000f00 */
[----:B------:R-:W-:Y:S01]  /*2d00*/  IMAD.MOV.U32 R206, RZ, RZ, R0 ;  /* 0x000000ffffce7224 */ /* 0x000fe200078e0000 */
[----:B------:R0:W4:Y:S01]  /*2d10*/  LDS.128 R44, [R230+0x840] ;  /* 0x00084000e62c7984 */ /* 0x0001220000000c00 */
        /* <DEDUP_REMOVED lines=11> */
[----:B0-----:R-:W-:-:S07]  /*2dd0*/  IMAD.MOV.U32 R11, RZ, RZ, R113 ;  /* 0x000000ffff0b7224 */ /* 0x001fce00078e0071 */
[----:B-1234-:R-:W-:Y:S05]  /*2de0*/  CALL.REL.NOINC `($__internal_0_$__cuda_sm_8x_mma_col_row_f32_f16_f16_f32) ;  /* 0x000000b000cc7944 */ /* 0x01efea0003c00000 */
        /* <DEDUP_REMOVED lines=330> */
[----:B------:R0:W1:Y:S01]  /*4290*/  LDS.128 R48, [R234+0xc00] ;  /* 0x000c0000ea307984 */ /* 0x0000620000000c00 */
[----:B------:R-:W-:Y:S01]  /*42a0*/  MOV R209, R25 ;  /* 0x0000001900d17202 */ /* 0x000fe20000000f00 */
[----:B------:R-:W-:Y:S01]  /*42b0*/  IMAD.MOV.U32 R208, RZ, RZ, R24 ;  /* 0x000000ffffd07224 */ /* 0x000fe200078e0018 */
[----:B------:R-:W-:Y:S01]  /*42c0*/  MOV R206, R21 ;  /* 0x0000001500ce7202 */ /* 0x000fe20000000f00 */
        /* <DEDUP_REMOVED lines=618> */
[----:B------:R-:W-:-:S07]  /*6970*/  MOV R12, 0x6990 ;  /* 0x00006990000c7802 */ /* 0x000fce0000000f00 */
        /* <DEDUP_REMOVED lines=98> */
[----:B------:R-:W-:Y:S01]  /*6fa0*/  MOV R201, R2 ;  /* 0x0000000200c97202 */ /* 0x000fe20000000f00 */
[----:B------:R-:W-:Y:S01]  /*6fb0*/  IMAD.MOV.U32 R200, RZ, RZ, R0 ;  /* 0x000000ffffc87224 */ /* 0x000fe200078e0000 */
[----:B------:R-:W-:Y:S01]  /*6fc0*/  MOV R13, R119 ;  /* 0x00000077000d7202 */ /* 0x000fe20000000f00 */
        /* <DEDUP_REMOVED lines=12> */
[----:B0-----:R-:W-:-:S07]  /*7090*/  MOV R12, 0x70b0 ;  /* 0x000070b0000c7802 */ /* 0x001fce0000000f00 */
        /* <DEDUP_REMOVED lines=691> */
[----:B------:R2:W3:Y:S01]  /*9bd0*/  LDS.128 R116, [R233+0x1e00] ;  /* 0x001e0000e9747984 */ /* 0x0004e20000000c00 */
[----:B------:R-:W-:Y:S01]  /*9be0*/  MOV R207, R2 ;  /* 0x0000000200cf7202 */ /* 0x000fe20000000f00 */
[----:B------:R-:W-:Y:S01]  /*9bf0*/  IMAD.MOV.U32 R206, RZ, RZ, R0 ;  /* 0x000000ffffce7224 */ /* 0x000fe200078e0000 */
[----:B------:R-:W-:Y:S01]  /*9c00*/  MOV R13, R195 ;  /* 0x000000c3000d7202 */ /* 0x000fe20000000f00 */
[----:B------:R-:W4:Y:S01]  /*9c10*/  LDS.128 R120, [R230+0x1c00] ;  /* 0x001c0000e6787984 */ /* 0x000f220000000c00 */
[----:B0-----:R-:W-:Y:S01]  /*9c20*/  IMAD.MOV.U32 R234, RZ, RZ, R24 ;  /* 0x000000ffffea7224 */ /* 0x001fe200078e0018 */
[----:B------:R-:W-:Y:S01]  /*9c30*/  MOV R15, R105 ;  /* 0x00000069000f7202 */ /* 0x000fe20000000f00 */
[----:B------:R-:W-:Y:S01]  /*9c40*/  IMAD.MOV.U32 R14, RZ, RZ, R194 ;  /* 0x000000ffff0e7224 */ /* 0x000fe200078e00c2 */
[----:B------:R0:W1:Y:S01]  /*9c50*/  LDS.128 R124, [R230+0x1c40] ;  /* 0x001c4000e67c7984 */ /* 0x0000620000000c00 */
[----:B--2---:R-:W-:Y:S01]  /*9c60*/  MOV R233, R23 ;  /* 0x0000001700e97202 */ /* 0x004fe20000000f00 */
[----:B------:R-:W-:Y:S01]  /*9c70*/  IMAD.MOV.U32 R16, RZ, RZ, R104 ;  /* 0x000000ffff107224 */ /* 0x000fe200078e0068 */
[----:B------:R-:W-:Y:S01]  /*9c80*/  MOV R17, R103 ;  /* 0x0000006700117202 */ /* 0x000fe20000000f00 */
[----:B------:R-:W-:Y:S01]  /*9c90*/  IMAD.MOV.U32 R18, RZ, RZ, R102 ;  /* 0x000000ffff127224 */ /* 0x000fe200078e0066 */
[----:B------:R-:W-:Y:S01]  /*9ca0*/  MOV R19, R31 ;  /* 0x0000001f00137202 */ /* 0x000fe20000000f00 */
[----:B------:R-:W-:Y:S01]  /*9cb0*/  IMAD.MOV.U32 R20, RZ, RZ, R30 ;  /* 0x000000ffff147224 */ /* 0x000fe200078e001e */
[----:B------:R-:W-:Y:S01]  /*9cc0*/  MOV R27, R32 ;  /* 0x00000020001b7202 */ /* 0x000fe20000000f00 */
[----:B0-----:R-:W-:Y:S01]  /*9cd0*/  IMAD.MOV.U32 R230, RZ, RZ, R21 ;  /* 0x000000ffffe67224 */ /* 0x001fe200078e0015 */
[----:B------:R-:W-:Y:S01]  /*9ce0*/  MOV R22, R40 ;  /* 0x0000002800167202 */ /* 0x000fe20000000f00 */
[----:B------:R-:W-:Y:S01]  /*9cf0*/  IMAD.MOV.U32 R26, RZ, RZ, R33 ;  /* 0x000000ffff1a7224 */ /* 0x000fe200078e0021 */
[----:B------:R-:W-:Y:S01]  /*9d00*/  MOV R12, 0x9d30 ;  /* 0x00009d30000c7802 */ /* 0x000fe20000000f00 */
[----:B------:R-:W-:-:S07]  /*9d10*/  IMAD.MOV.U32 R11, RZ, RZ, R41 ;  /* 0x000000ffff0b7224 */ /* 0x000fce00078e0029 */
[----:B-1-34-:R-:W-:Y:S05]  /*9d20*/  CALL.REL.NOINC `($__internal_0_$__cuda_sm_8x_mma_col_row_f32_f16_f16_f32) ;  /* 0x0000004000fc7944 */ /* 0x01afea0003c00000 */
        /* <DEDUP_REMOVED lines=242> */
[----:B------:R0:W-:Y:S01]  /*ac50*/  STL [R1+0x8], R25 ;  /* 0x0000081901007387 */ /* 0x0001e20000100800 */
[----:B------:R-:W-:Y:S01]  /*ac60*/  MOV R27, R38 ;  /* 0x00000026001b7202 */ /* 0x000fe20000000f00 */
[----:B------:R-:W-:Y:S01]  /*ac70*/  IMAD.MOV.U32 R26, RZ, RZ, R39 ;  /* 0x000000ffff1a7224 */ /* 0x000fe200078e0027 */
[----:B------:R-:W-:Y:S01]  /*ac80*/  MOV R252, R21 ;  /* 0x0000001500fc7202 */ /* 0x000fe20000000f00 */
[----:B------:R0:W-:Y:S01]  /*ac90*/  STL [R1+0x4], R24 ;  /* 0x0000041801007387 */ /* 0x0001e20000100800 */
[----:B------:R-:W-:Y:S01]  /*aca0*/  IMAD.MOV.U32 R185, RZ, RZ, R4 ;  /* 0x000000ffffb97224 */ /* 0x000fe200078e0004 */
[----:B------:R-:W-:Y:S01]  /*acb0*/  MOV R184, R3 ;  /* 0x0000000300b87202 */ /* 0x000fe20000000f00 */
[----:B------:R-:W-:Y:S01]  /*acc0*/  IMAD.MOV.U32 R183, RZ, RZ, R2 ;  /* 0x000000ffffb77224 */ /* 0x000fe200078e0002 */
[----:B------:R0:W-:Y:S01]  /*acd0*/  STL [R1], R23 ;  /* 0x0000001701007387 */ /* 0x0001e20000100800 */
        /* <DEDUP_REMOVED lines=10> */
[----:B------:R-:W-:-:S02]  /*ad80*/  MOV R11, R47 ;  /* 0x0000002f000b7202 */ /* 0x000fc40000000f00 */
[----:B0-----:R-:W-:-:S07]  /*ad90*/  MOV R12, 0xadb0 ;  /* 0x0000adb0000c7802 */ /* 0x001fce0000000f00 */
[----:B------:R-:W-:Y:S05]  /*ada0*/  CALL.REL.NOINC `($__internal_0_$__cuda_sm_8x_mma_col_row_f32_f16_f16_f32) ;  /* 0x0000003000dc7944 */ /* 0x000fea0003c00000 */
[----:B------:R0:W-:Y:S01]  /*adb0*/  STL [R1+0x18], R25 ;  /* 0x0000181901007387 */ /* 0x0001e20000100800 */
[----:B------:R-:W-:Y:S01]  /*adc0*/  IMAD.MOV.U32 R27, RZ, RZ, R36 ;  /* 0x000000ffff1b7224 */ /* 0x000fe200078e0024 */
[----:B------:R-:W-:Y:S01]  /*add0*/  MOV R26, R37 ;  /* 0x00000025001a7202 */ /* 0x000fe20000000f00 */
[----:B------:R-:W-:Y:S01]  /*ade0*/  IMAD.MOV.U32 R189, RZ, RZ, R4 ;  /* 0x000000ffffbd7224 */ /* 0x000fe200078e0004 */
        /* <DEDUP_REMOVED lines=12> */
[----:B------:R-:W-:Y:S01]  /*aeb0*/  IMAD.MOV.U32 R19, RZ, RZ, R51 ;  /* 0x000000ffff137224 */ /* 0x000fe200078e0033 */
[----:B------:R-:W-:Y:S01]  /*aec0*/  MOV R20, R50 ;  /* 0x0000003200147202 */ /* 0x000fe20000000f00 */
[----:B------:R-:W-:Y:S01]  /*aed0*/  IMAD.MOV.U32 R22, RZ, RZ, R46 ;  /* 0x000000ffff167224 */ /* 0x000fe200078e002e */
[----:B------:R-:W-:-:S02]  /*aee0*/  MOV R11, R47 ;  /* 0x0000002f000b7202 */ /* 0x000fc40000000f00 */
[----:B------:R-:W-:-:S07]  /*aef0*/  MOV R12, 0xaf10 ;  /* 0x0000af10000c7802 */ /* 0x000fce0000000f00 */
[----:B0-----:R-:W-:Y:S05]  /*af00*/  CALL.REL.NOINC `($__internal_0_$__cuda_sm_8x_mma_col_row_f32_f16_f16_f32) ;  /* 0x0000003000847944 */ /* 0x001fea0003c00000 */
        /* <DEDUP_REMOVED lines=40> */
[----:B------:R-:W-:-:S02]  /*b190*/  MOV R20, R206 ;  /* 0x000000ce00147202 */ /* 0x000fc40000000f00 */
[----:B------:R0:W-:Y:S01]  /*b1a0*/  STL [R1+0x2c], R3 ;  /* 0x00002c0301007387 */ /* 0x0001e20000100800 */
[----:B------:R-:W-:-:S07]  /*b1b0*/  MOV R12, 0xb1d0 ;  /* 0x0000b1d0000c7802 */ /* 0x000fce0000000f00 */
[----:B0-----:R-:W-:Y:S05]  /*b1c0*/  CALL.REL.NOINC `($__internal_0_$__cuda_sm_8x_mma_col_row_f32_f16_f16_f32) ;  /* 0x0000002c00d47944 */ /* 0x001fea0003c00000 */
[----:B------:R-:W0:Y:S01]  /*b1d0*/  S2R R16, SR_TID.X ;  /* 0x0000000000107919 */ /* 0x000e220000002100 */
[C---:B------:R-:W-:Y:S01]  /*b1e0*/  LOP3.LUT R11, R6.reuse, 0x6, RZ, 0xc0, !PT ;  /* 0x00000006060b7812 */ /* 0x040fe200078ec0ff */
[----:B------:R-:W-:Y:S01]  /*b1f0*/  IMAD.SHL.U32 R14, R6, 0x4, RZ ;  /* 0x00000004060e7824 */ /* 0x000fe200078e00ff */
[----:B------:R-:W1:Y:S01]  /*b200*/  S2UR UR10, SR_CgaCtaId ;  /* 0x00000000000a79c3 */ /* 0x000e620000008800 */
[----:B------:R-:W-:Y:S01]  /*b210*/  MOV R20, UR12 ;  /* 0x0000000c00147c02 */ /* 0x000fe20008000f00 */
[----:B------:R-:W-:Y:S01]  /*b220*/  UISETP.NE.AND UP1, UPT, UR11, 0x1, UPT ;  /* 0x000000010b00788c */ /* 0x000fe2000bf25270 */
[----:B------:R-:W-:Y:S01]  /*b230*/  SHF.R.U32.HI R12, RZ, 0x1, R11 ;  /* 0x00000001ff0c7819 */ /* 0x000fe2000001160b */
[----:B------:R-:W-:Y:S01]  /*b240*/  IMAD.MOV.U32 R22, RZ, RZ, R120 ;  /* 0x000000ffff167224 */ /* 0x000fe200078e0078 */
[----:B------:R-:W-:Y:S01]  /*b250*/  SHF.R.U32.HI R11, RZ, 0x2, R6 ;  /* 0x00000002ff0b7819 */ /* 0x000fe20000011606 */
[----:B------:R-:W-:Y:S01]  /*b260*/  UISETP.GT.AND UP0, UPT, UR8, 0x2, UPT ;  /* 0x000000020800788c */ /* 0x000fe2000bf04270 */
[----:B------:R-:W-:Y:S01]  /*b270*/  LOP3.LUT R13, R12, 0x3, R5, 0x78, !PT ;  /* 0x000000030c0d7812 */ /* 0x000fe200078e7805 */
[----:B------:R-:W-:Y:S01]  /*b280*/  ULOP3.LUT UR11, UR11, 0x1, URZ, 0x3c, !UPT ;  /* 0x000000010b0b7892 */ /* 0x000fe2000f8e3cff */
[----:B------:R-:W-:-:S02]  /*b290*/  LOP3.LUT R11, R11, 0xf8, RZ, 0xc0, !PT ;  /* 0x000000f80b0b7812 */ /* 0x000fc400078ec0ff */
[----:B------:R-:W-:Y:S02]  /*b2a0*/  LOP3.LUT R5, R5, 0x3, R6, 0x48, !PT ;  /* 0x0000000305057812 */ /* 0x000fe400078e4806 */
[----:B------:R-:W-:Y:S02]  /*b2b0*/  LOP3.LUT R15, R11, 0x4, RZ, 0xfc, !PT ;  /* 0x000000040b0f7812 */ /* 0x000fe400078efcff */
[----:B------:R-:W-:Y:S02]  /*b2c0*/  LOP3.LUT R13, R13, 0x4, R14, 0xf8, !PT ;  /* 0x000000040d0d7812 */ /* 0x000fe400078ef80e */
[--C-:B------:R-:W-:Y:S02]  /*b2d0*/  LOP3.LUT R14, R5, 0x4, R6.reuse, 0xf8, !PT ;  /* 0x00000004050e7812 */ /* 0x100fe400078ef806 */
[C---:B------:R-:W-:Y:S02]  /*b2e0*/  LOP3.LUT R5, R11.reuse, R12, RZ, 0xfc, !PT ;  /* 0x0000000c0b057212 */ /* 0x040fe400078efcff */
[----:B------:R-:W-:Y:S01]  /*b2f0*/  LOP3.LUT R17, R12, 0x4, R11, 0xfe, !PT ;  /* 0x000000040c117812 */ /* 0x000fe200078efe0b */
[----:B------:R-:W-:Y:S01]  /*b300*/  IMAD.SHL.U32 R14, R14, 0x10, RZ ;  /* 0x000000100e0e7824 */ /* 0x000fe200078e00ff */
[----:B------:R-:W-:-:S02]  /*b310*/  LOP3.LUT R11, R11, 0x3, R6, 0xf8, !PT ;  /* 0x000000030b0b7812 */ /* 0x000fc400078ef806 */
[----:B------:R-:W-:Y:S02]  /*b320*/  LOP3.LUT R15, R15, 0x3, R6, 0xf8, !PT ;  /* 0x000000030f0f7812 */ /* 0x000fe400078ef806 */
[----:B------:R-:W-:Y:S01]  /*b330*/  PLOP3.LUT P0, PT, PT, PT, UP1, 0x80, 0x8 ;  /* 0x000000000008781c */ /* 0x000fe20003f0f018 */
[----:B------:R-:W-:Y:S01]  /*b340*/  IMAD R11, R11, 0x100, R14 ;  /* 0x000001000b0b7824 */ /* 0x000fe200078e020e */
[--C-:B0-----:R-:W-:Y:S02]  /*b350*/  SHF.R.U32.HI R19, RZ, 0x3, R16.reuse ;  /* 0x00000003ff137819 */ /* 0x101fe40000011610 */
[----:B------:R-:W-:Y:S02]  /*b360*/  SHF.R.U32.HI R6, RZ, 0x4, R16 ;  /* 0x00000004ff067819 */ /* 0x000fe40000011610 */
[----:B------:R-:W-:Y:S02]  /*b370*/  LOP3.LUT R12, R19, R16, RZ, 0x3c, !PT ;  /* 0x00000010130c7212 */ /* 0x000fe400078e3cff */
[----:B------:R-:W-:-:S02]  /*b380*/  LOP3.LUT R19, R6, 0x1, RZ, 0xc0, !PT ;  /* 0x0000000106137812 */ /* 0x000fc400078ec0ff */
[----:B------:R-:W-:Y:S02]  /*b390*/  SHF.L.U32 R6, R13, 0x4, RZ ;  /* 0x000000040d067819 */ /* 0x000fe400000006ff */
[----:B------:R-:W-:Y:S01]  /*b3a0*/  SHF.L.U32 R18, R16, 0x5, RZ ;  /* 0x0000000510127819 */ /* 0x000fe200000006ff */
[----:B------:R-:W-:Y:S01]  /*b3b0*/  @P0 VIADD R10, R10, 0xffffe000 ;  /* 0xffffe0000a0a0836 */ /* 0x000fe20000000000 */
[----:B------:R-:W-:Y:S01]  /*b3c0*/  LEA R5, R5, R6, 0x8 ;  /* 0x0000000605057211 */ /* 0x000fe200078e40ff */
[----:B------:R-:W-:Y:S01]  /*b3d0*/  IMAD R6, R17, 0x100, R6 ;  /* 0x0000010011067824 */ /* 0x000fe200078e0206 */
[----:B------:R-:W-:Y:S01]  /*b3e0*/  LOP3.LUT R27, R18, 0x300, RZ, 0xc0, !PT ;  /* 0x00000300121b7812 */ /* 0x000fe200078ec0ff */
[----:B------:R-:W-:Y:S01]  /*b3f0*/  @!P0 VIADD R10, R232, 0x2000 ;  /* 0x00002000e80a8836 */ /* 0x000fe20000000000 */
[----:B------:R-:W-:Y:S01]  /*b400*/  MOV R17, UR9 ;  /* 0x0000000900117c02 */ /* 0x000fe20008000f00 */
[----:B------:R-:W-:Y:S01]  /*b410*/  UMOV UR9, 0x400 ;  /* 0x0000040000097882 */ /* 0x000fe20000000000 */
[----:B------:R-:W-:Y:S01]  /*b420*/  SHF.L.U32 R18, R12, 0x4, RZ ;  /* 0x000000040c127819 */ /* 0x000fe200000006ff */
[----:B------:R-:W-:Y:S01]  /*b430*/  IMAD R12, R15, 0x100, R14 ;  /* 0x000001000f0c7824 */ /* 0x000fe200078e020e */
[C---:B------:R-:W-:Y:S01]  /*b440*/  IADD3 R5, PT, PT, R17.reuse, UR5, R5 ;  /* 0x0000000511057c10 */ /* 0x040fe2000fffe005 */
[----:B-1----:R-:W-:Y:S01]  /*b450*/  ULEA UR9, UR10, UR9, 0x18 ;  /* 0x000000090a097291 */ /* 0x002fe2000f8ec0ff */
[----:B------:R-:W-:Y:S01]  /*b460*/  IADD3 R6, PT, PT, R17, UR5, R6 ;  /* 0x0000000511067c10 */ /* 0x000fe2000fffe006 */
[----:B------:R-:W-:Y:S01]  /*b470*/  IMAD.MOV.U32 R17, RZ, RZ, R195 ;  /* 0x000000ffff117224 */ /* 0x000fe200078e00c3 */
[C---:B------:R-:W-:Y:S01]  /*b480*/  IADD3 R11, PT, PT, R20.reuse, UR4, R11 ;  /* 0x00000004140b7c10 */ /* 0x040fe2000fffe00b */
[----:B------:R-:W-:Y:S01]  /*b490*/  STS.128 [R5], R92 ;  /* 0x0000005c05007388 */ /* 0x000fe20000000c00 */
[----:B------:R-:W-:Y:S01]  /*b4a0*/  IADD3 R12, PT, PT, R20, UR4, R12 ;  /* 0x00000004140c7c10 */ /* 0x000fe2000fffe00c */
[----:B------:R-:W-:Y:S01]  /*b4b0*/  @UP1 UIADD3 UR4, UPT, UPT, UR4, 0x2000, URZ ;  /* 0x0000200004041890 */ /* 0x000fe2000fffe0ff */
[C---:B------:R-:W-:Y:S01]  /*b4c0*/  LOP3.LUT R13, R19.reuse, 0x2, RZ, 0xfc, !PT ;  /* 0x00000002130d7812 */ /* 0x040fe200078efcff */
[----:B------:R-:W-:Y:S01]  /*b4d0*/  STS.128 [R5+0x80], R88 ;  /* 0x0000805805007388 */ /* 0x000fe20000000c00 */
[--C-:B------:R-:W-:Y:S01]  /*b4e0*/  LOP3.LUT R19, R19, 0x3, R16.reuse, 0x78, !PT ;  /* 0x0000000313137812 */ /* 0x100fe200078e7810 */
[----:B------:R-:W-:Y:S01]  /*b4f0*/  @UP1 UIADD3 UR5, UPT, UPT, UR5, 0x2000, URZ ;  /* 0x0000200005051890 */ /* 0x000fe2000fffe0ff */
[--C-:B------:R-:W-:Y:S01]  /*b500*/  LOP3.LUT R15, R13, 0x3, R16.reuse, 0x78, !PT ;  /* 0x000000030d0f7812 */ /* 0x100fe200078e7810 */
[----:B------:R-:W-:Y:S01]  /*b510*/  STS.128 [R6], R84 ;  /* 0x0000005406007388 */ /* 0x000fe20000000c00 */
[----:B------:R-:W-:Y:S01]  /*b520*/  IMAD.SHL.U32 R13, R16, 0x10, RZ ;  /* 0x00000010100d7824 */ /* 0x000fe200078e00ff */
[--C-:B------:R-:W-:Y:S01]  /*b530*/  LOP3.LUT R19, R19, 0x4, R16.reuse, 0xf8, !PT ;  /* 0x0000000413137812 */ /* 0x100fe200078ef810 */
[----:B------:R-:W-:Y:S01]  /*b540*/  @!UP1 UIADD3 UR4, UPT, UPT, UR6, -0x2000, URZ ;  /* 0xffffe00006049890 */ /* 0x000fe2000fffe0ff */
[----:B------:R0:W-:Y:S01]  /*b550*/  STS.128 [R6+0x80], R72 ;  /* 0x0000804806007388 */ /* 0x0001e20000000c00 */
[----:B------:R-:W-:Y:S01]  /*b560*/  LOP3.LUT R15, R15, 0x4, R16, 0xf8, !PT ;  /* 0x000000040f0f7812 */ /* 0x000fe200078ef810 */
[----:B------:R-:W-:Y:S01]  /*b570*/  @!UP1 UIADD3 UR5, UPT, UPT, UR7, -0x2000, URZ ;  /* 0xffffe00007059890 */ /* 0x000fe2000fffe0ff */
[----:B------:R-:W-:Y:S01]  /*b580*/  LOP3.LUT R14, R13, 0x100, RZ, 0xc0, !PT ;  /* 0x000001000d0e7812 */ /* 0x000fe200078ec0ff */
[----:B------:R-:W-:Y:S01]  /*b590*/  STS.128 [R11], R80 ;  /* 0x000000500b007388 */ /* 0x000fe20000000c00 */
[----:B------:R-:W-:Y:S01]  /*b5a0*/  @P0 IADD3 R9, PT, PT, R9, -0x2000, RZ ;  /* 0xffffe00009090810 */ /* 0x000fe20007ffe0ff */
[----:B------:R-:W-:Y:S01]  /*b5b0*/  IMAD.MOV.U32 R13, RZ, RZ, R203 ;  /* 0x000000ffff0d7224 */ /* 0x000fe200078e00cb */
[----:B------:R-:W-:Y:S01]  /*b5c0*/  @!P0 IADD3 R9, PT, PT, R231, 0x2000, RZ ;  /* 0x00002000e7098810 */ /* 0x000fe20007ffe0ff */
[----:B------:R-:W-:Y:S01]  /*b5d0*/  STS.128 [R11+0x80], R76 ;  /* 0x0000804c0b007388 */ /* 0x000fe20000000c00 */
[----:B------:R-:W-:Y:S01]  /*b5e0*/  IMAD R19, R19, 0x10, R14 ;  /* 0x0000001013137824 */ /* 0x000fe200078e020e */
[----:B------:R-:W-:Y:S01]  /*b5f0*/  LOP3.LUT R18, R27, 0x30, R18, 0xf8, !PT ;  /* 0x000000301b127812 */ /* 0x000fe200078ef812 */
[----:B------:R-:W-:Y:S01]  /*b600*/  IMAD.MOV.U32 R27, RZ, RZ, R112 ;  /* 0x000000ffff1b7224 */ /* 0x000fe200078e0070 */
[----:B------:R1:W-:Y:S01]  /*b610*/  STS.128 [R12], R68 ;  /* 0x000000440c007388 */ /* 0x0003e20000000c00 */
[----:B------:R-:W-:-:S02]  /*b620*/  LEA R15, R15, R14, 0x4 ;  /* 0x0000000e0f0f7211 */ /* 0x000fc400078e20ff */
[C---:B------:R-:W-:Y:S01]  /*b630*/  IADD3 R19, PT, PT, R10.reuse, UR9, R19 ;  /* 0x000000090a137c10 */ /* 0x040fe2000fffe013 */
[----:B------:R2:W-:Y:S01]  /*b640*/  STS.128 [R12+0x80], R64 ;  /* 0x000080400c007388 */ /* 0x0005e20000000c00 */
[----:B------:R-:W-:Y:S01]  /*b650*/  IADD3 R15, PT, PT, R10, UR9, R15 ;  /* 0x000000090a0f7c10 */ /* 0x000fe2000fffe00f */
[----:B0-----:R-:W-:Y:S01]  /*b660*/  IMAD.MOV.U32 R72, RZ, RZ, R25 ;  /* 0x000000ffff487224 */ /* 0x001fe200078e0019 */
[----:B------:R-:W-:Y:S01]  /*b670*/  IADD3 R14, PT, PT, R9, UR9, R18 ;  /* 0x00000009090e7c10 */ /* 0x000fe2000fffe012 */
[----:B------:R-:W-:Y:S01]  /*b680*/  BAR.SYNC.DEFER_BLOCKING 0x0 ;  /* 0x0000000000007b1d */ /* 0x000fe20000010000 */
[----:B------:R-:W-:Y:S01]  /*b690*/  IMAD.MOV.U32 R6, RZ, RZ, R2 ;  /* 0x000000ffff067224 */ /* 0x000fe200078e0002 */
[----:B------:R-:W-:Y:S02]  /*b6a0*/  MOV R5, R0 ;  /* 0x0000000000057202 */ /* 0x000fe40000000f00 */
[----:B------:R-:W-:Y:S02]  /*b6b0*/  MOV R16, R200 ;  /* 0x000000c800107202 */ /* 0x000fe40000000f00 */
[----:B------:R-:W-:-:S02]  /*b6c0*/  MOV R18, R194 ;  /* 0x000000c200127202 */ /* 0x000fc40000000f00 */
[----:B-1----:R-:W-:Y:S02]  /*b6d0*/  MOV R68, R24 ;  /* 0x0000001800447202 */ /* 0x002fe40000000f00 */
[----:B------:R-:W-:Y:S01]  /*b6e0*/  MOV R20, R30 ;  /* 0x0000001e00147202 */ /* 0x000fe20000000f00 */
[----:B--2---:R-:W-:Y:S01]  /*b6f0*/  IMAD.MOV.U32 R67, RZ, RZ, R23 ;  /* 0x000000ffff437224 */ /* 0x004fe200078e0017 */
[----:B------:R-:W-:Y:S01]  /*b700*/  MOV R66, R21 ;  /* 0x0000001500427202 */ /* 0x000fe20000000f00 */
[----:B------:R-:W-:Y:S01]  /*b710*/  IMAD.MOV.U32 R65, RZ, RZ, R4 ;  /* 0x000000ffff417224 */ /* 0x000fe200078e0004 */
[----:B------:R-:W-:Y:S02]  /*b720*/  MOV R64, R3 ;  /* 0x0000000300407202 */ /* 0x000fe40000000f00 */
[----:B------:R-:W-:Y:S02]  /*b730*/  MOV R26, R113 ;  /* 0x00000071001a7202 */ /* 0x000fe40000000f00 */
[----:B------:R-:W-:-:S02]  /*b740*/  MOV R11, R121 ;  /* 0x00000079000b7202 */ /* 0x000fc40000000f00 */
[----:B------:R-:W-:Y:S01]  /*b750*/  MOV R12, 0xb7e0 ;  /* 0x0000b7e0000c7802 */ /* 0x000fe20000000f00 */
[----:B------:R0:W1:Y:S04]  /*b760*/  LDS.128 R104, [R19] ;  /* 0x0000000013687984 */ /* 0x0000680000000c00 */
[----:B------:R2:W3:Y:S04]  /*b770*/  LDS.128 R108, [R15+0x200] ;  /* 0x000200000f6c7984 */ /* 0x0004e80000000c00 */
[----:B------:R-:W4:Y:S01]  /*b780*/  LDS.128 R96, [R14+0x4000] ;  /* 0x004000000e607984 */ /* 0x000f220000000c00 */
[----:B0-----:R-:W-:-:S03]  /*b790*/  IMAD.MOV.U32 R19, RZ, RZ, R31 ;  /* 0x000000ffff137224 */ /* 0x001fc600078e001f */
[----:B------:R0:W1:Y:S01]  /*b7a0*/  LDS.128 R100, [R14+0x4040] ;  /* 0x004040000e647984 */ /* 0x0000620000000c00 */
[----:B--2---:R-:W-:Y:S01]  /*b7b0*/  IMAD.MOV.U32 R15, RZ, RZ, R201 ;  /* 0x000000ffff0f7224 */ /* 0x004fe200078e00c9 */
[----:B0-----:R-:W-:-:S07]  /*b7c0*/  MOV R14, R202 ;  /* 0x000000ca000e7202 */ /* 0x001fce0000000f00 */
[----:B-1-34-:R-:W-:Y:S05]  /*b7d0*/  CALL.REL.NOINC `($__internal_0_$__cuda_sm_8x_mma_col_row_f32_f16_f16_f32) ;  /* 0x0000002800507944 */ /* 0x01afea0003c00000 */
        /* <DEDUP_REMOVED lines=220> */
[----:B------:R0:W5:Y:S01]  /*c5a0*/  LDL.LU R13, [R1+0x8] ;  /* 0x00000800010d7983 */ /* 0x0001620000300800 */
[----:B------:R-:W-:Y:S01]  /*c5b0*/  IMAD.MOV.U32 R22, RZ, RZ, R124 ;  /* 0x000000ffff167224 */ /* 0x000fe200078e007c */
[----:B------:R-:W-:Y:S02]  /*c5c0*/  MOV R11, R125 ;  /* 0x0000007d000b7202 */ /* 0x000fe40000000f00 */
[----:B------:R0:W5:Y:S04]  /*c5d0*/  LDL.LU R14, [R1+0x4] ;  /* 0x00000400010e7983 */ /* 0x0001680000300800 */
[----:B------:R0:W5:Y:S01]  /*c5e0*/  LDL.LU R15, [R1] ;  /* 0x00000000010f7983 */ /* 0x0001620000300800 */
        /* <DEDUP_REMOVED lines=16> */
[----:B-----5:R-:W-:Y:S05]  /*c6f0*/  CALL.REL.NOINC `($__internal_0_$__cuda_sm_8x_mma_col_row_f32_f16_f16_f32) ;  /* 0x0000001800887944 */ /* 0x020fea0003c00000 */
[----:B------:R0:W5:Y:S01]  /*c700*/  LDL.LU R13, [R1+0x18] ;  /* 0x00001800010d7983 */ /* 0x0001620000300800 */
[----:B------:R-:W-:Y:S01]  /*c710*/  MOV R27, R118 ;  /* 0x00000076001b7202 */ /* 0x000fe20000000f00 */
[----:B------:R-:W-:Y:S02]  /*c720*/  IMAD.MOV.U32 R26, RZ, RZ, R119 ;  /* 0x000000ffff1a7224 */ /* 0x000fe400078e0077 */
[----:B------:R0:W5:Y:S04]  /*c730*/  LDL.LU R14, [R1+0x14] ;  /* 0x00001400010e7983 */ /* 0x0001680000300800 */
[----:B------:R0:W5:Y:S04]  /*c740*/  LDL.LU R15, [R1+0x10] ;  /* 0x00001000010f7983 */ /* 0x0001680000300800 */
[----:B------:R0:W5:Y:S01]  /*c750*/  LDL.LU R16, [R1+0xc] ;  /* 0x00000c0001107983 */ /* 0x0001620000300800 */
        /* <DEDUP_REMOVED lines=82> */
[----:B------:R-:W-:Y:S01]  /*cc80*/  UISETP.GT.AND UP1, UPT, UR8, 0x1, UPT ;  /* 0x000000010800788c */ /* 0x000fe2000bf24270 */
[----:B------:R-:W-:Y:S01]  /*cc90*/  PLOP3.LUT P2, PT, PT, PT, UP0, 0x80, 0x8 ;  /* 0x000000000008781c */ /* 0x000fe20003f4f008 */
[----:B------:R-:W-:Y:S01]  /*cca0*/  UIADD3 UR6, UPT, UPT, UR8, -0x1, URZ ;  /* 0xffffffff08067890 */ /* 0x000fe2000fffe0ff */
[----:B------:R-:W-:Y:S01]  /*ccb0*/  IADD3 R5, P0, PT, R242, UR22, RZ ;  /* 0x00000016f2057c10 */ /* 0x000fe2000ff1e0ff */
[----:B------:R-:W-:Y:S01]  /*ccc0*/  IMAD.MOV.U32 R217, RZ, RZ, R3 ;  /* 0x000000ffffd97224 */ /* 0x000fe200078e0003 */
[----:B------:R-:W-:Y:S01]  /*ccd0*/  IADD3 R11, P1, PT, R244, UR26, RZ ;  /* 0x0000001af40b7c10 */ /* 0x000fe2000ff3e0ff */
[----:B------:R-:W-:Y:S01]  /*cce0*/  IMAD.MOV.U32 R221, RZ, RZ, R24 ;  /* 0x000000ffffdd7224 */ /* 0x000fe200078e0018 */
[----:B------:R-:W-:Y:S01]  /*ccf0*/  MOV R220, R25 ;  /* 0x0000001900dc7202 */ /* 0x000fe20000000f00 */
[----:B------:R-:W-:Y:S01]  /*cd00*/  IMAD.MOV.U32 R219, RZ, RZ, R21 ;  /* 0x000000ffffdb7224 */ /* 0x000fe200078e0015 */
[----:B------:R-:W-:Y:S01]  /*cd10*/  MOV R218, R23 ;  /* 0x0000001700da7202 */ /* 0x000fe20000000f00 */
[----:B------:R-:W-:Y:S01]  /*cd20*/  IMAD.MOV.U32 R215, RZ, RZ, R0 ;  /* 0x000000ffffd77224 */ /* 0x000fe200078e0000 */
[----:B------:R-:W-:Y:S01]  /*cd30*/  MOV R216, R4 ;  /* 0x0000000400d87202 */ /* 0x000fe20000000f00 */
[----:B------:R-:W-:Y:S01]  /*cd40*/  UMOV UR8, UR6 ;  /* 0x0000000600087c82 */ /* 0x000fe20008000000 */
[----:B------:R-:W-:-:S02]  /*cd50*/  MOV R214, R2 ;  /* 0x0000000200d67202 */ /* 0x000fc40000000f00 */
[----:B------:R-:W-:Y:S02]  /*cd60*/  SEL R8, R8, RZ, P2 ;  /* 0x000000ff08087207 */ /* 0x000fe40001000000 */
[----:B------:R-:W-:Y:S02]  /*cd70*/  SEL R7, R7, RZ, P2 ;  /* 0x000000ff07077207 */ /* 0x000fe40001000000 */
[----:B------:R-:W-:Y:S02]  /*cd80*/  IADD3.X R242, PT, PT, R243, UR23, RZ, P0, !PT ;  /* 0x00000017f3f27c10 */ /* 0x000fe400087fe4ff */
[----:B------:R-:W-:Y:S01]  /*cd90*/  IADD3.X R3, PT, PT, R245, UR27, RZ, P1, !PT ;  /* 0x0000001bf5037c10 */ /* 0x000fe20008ffe4ff */
[----:B------:R-:W-:Y:S06]  /*cda0*/  BRA.U UP1, `(.L_x_41) ;  /* 0xffffff4501007547 */ /* 0x000fec000b83ffff */
.L_x_40:
[----:B------:R-:W0:Y:S01]  /*cdb0*/  S2R R6, SR_TID.X ;  /* 0x0000000000067919 */ /* 0x000e220000002100 */
[----:B------:R-:W1:Y:S01]  /*cdc0*/  S2UR UR7, SR_CgaCtaId ;  /* 0x00000000000779c3 */ /* 0x000e620000008800 */
[----:B------:R-:W-:Y:S01]  /*cdd0*/  UMOV UR6, 0x400 ;  /* 0x0000040000067882 */ /* 0x000fe20000000000 */
[----:B------:R-:W2:Y:S01]  /*cde0*/  LDCU.64 UR14, c[0x0][0x400] ;  /* 0x00008000ff0e77ac */ /* 0x000ea20008000a00 */
[----:B------:R-:W3:Y:S01]  /*cdf0*/  S2R R20, SR_CTAID.X ;  /* 0x0000000000147919 */ /* 0x000ee20000002500 */
[----:B------:R-:W4:Y:S01]  /*ce00*/  LDCU.64 UR12, c[0x0][0x440] ;  /* 0x00008800ff0c77ac */ /* 0x000f220008000a00 */
[----:B------:R-:W5:Y:S03]  /*ce10*/  S2R R11, SR_CTAID.Y ;  /* 0x00000000000b7919 */ /* 0x000f660000002600 */
[----:B------:R-:W2:Y:S01]  /*ce20*/  LDC.64 R22, c[0x0][0x458] ;  /* 0x00011600ff167b82 */ /* 0x000ea20000000a00 */
[----:B------:R-:W5:Y:S01]  /*ce30*/  LDCU UR9, c[0x0][0x384] ;  /* 0x00007080ff0977ac */ /* 0x000f620008000800 */
[----:B------:R-:W5:Y:S01]  /*ce40*/  LDCU UR10, c[0x0][0x380] ;  /* 0x00007000ff0a77ac */ /* 0x000f620008000800 */
[----:B------:R-:W2:Y:S01]  /*ce50*/  LDCU.64 UR16, c[0x0][0x410] ;  /* 0x00008200ff1077ac */ /* 0x000ea20008000a00 */
[----:B-1----:R-:W-:-:S04]  /*ce60*/  ULEA UR7, UR7, UR6, 0x18 ;  /* 0x0000000607077291 */ /* 0x002fc8000f8ec0ff */
[----:B------:R-:W1:Y:S01]  /*ce70*/  S2UR UR6, SR_CTAID.Z ;  /* 0x00000000000679c3 */ /* 0x000e620000002700 */
[----:B----4-:R-:W-:-:S04]  /*ce80*/  ISETP.NE.U32.AND P0, PT, RZ, UR12, PT ;  /* 0x0000000cff007c0c */ /* 0x010fc8000bf05070 */
[----:B------:R-:W-:Y:S01]  /*ce90*/  ISETP.NE.AND.EX P0, PT, RZ, UR13, PT, P0 ;  /* 0x0000000dff007c0c */ /* 0x000fe2000bf05300 */
[----:B0-----:R-:W-:Y:S01]  /*cea0*/  IMAD.SHL.U32 R9, R6, 0x4, RZ ;  /* 0x0000000406097824 */ /* 0x001fe200078e00ff */
[--C-:B------:R-:W-:Y:S02]  /*ceb0*/  SHF.R.U32.HI R3, RZ, 0x6, R6.reuse ;  /* 0x00000006ff037819 */ /* 0x100fe40000011606 */
[--C-:B------:R-:W-:Y:S02]  /*cec0*/  SHF.R.U32.HI R0, RZ, 0x5, R6.reuse ;  /* 0x00000005ff007819 */ /* 0x100fe40000011606 */
[----:B------:R-:W-:Y:S02]  /*ced0*/  LOP3.LUT R5, R3, 0xe, RZ, 0xc0, !PT ;  /* 0x0000000e03057812 */ /* 0x000fe400078ec0ff */
[--C-:B------:R-:W-:Y:S02]  /*cee0*/  SHF.R.U32.HI R2, RZ, 0x1, R6.reuse ;  /* 0x00000001ff027819 */ /* 0x100fe40000011606 */
[----:B------:R-:W-:-:S02]  /*cef0*/  SHF.R.U32.HI R4, RZ, 0x4, R6 ;  /* 0x00000004ff047819 */ /* 0x000fc40000011606 */
[----:B------:R-:W-:Y:S02]  /*cf00*/  LOP3.LUT R3, R6, 0x5, RZ, 0xc0, !PT ;  /* 0x0000000506037812 */ /* 0x000fe400078ec0ff */
[----:B------:R-:W-:Y:S02]  /*cf10*/  SHF.R.U32.HI R7, RZ, 0x2, R6 ;  /* 0x00000002ff077819 */ /* 0x000fe40000011606 */
[----:B------:R-:W-:Y:S02]  /*cf20*/  LOP3.LUT R8, R4, 0x1, RZ, 0xc0, !PT ;  /* 0x0000000104087812 */ /* 0x000fe400078ec0ff */
[----:B------:R-:W-:Y:S01]  /*cf30*/  LOP3.LUT R0, R5, 0x1, R0, 0xf8, !PT ;  /* 0x0000000105007812 */ /* 0x000fe200078ef800 */
[----:B-1----:R-:W-:Y:S01]  /*cf40*/  USHF.L.U32 UR6, UR6, 0x2, URZ ;  /* 0x0000000206067899 */ /* 0x002fe200080006ff */
[----:B------:R-:W-:Y:S02]  /*cf50*/  LOP3.LUT R3, R3, 0x8, R2, 0xf8, !PT ;  /* 0x0000000803037812 */ /* 0x000fe400078ef802 */
[----:B------:R-:W-:-:S02]  /*cf60*/  SHF.R.U32.HI R5, RZ, 0x3, R6 ;  /* 0x00000003ff057819 */ /* 0x000fc40000011606 */
[----:B------:R-:W-:Y:S02]  /*cf70*/  LOP3.LUT R4, R8, 0xf0, R7, 0xf8, !PT ;  /* 0x000000f008047812 */ /* 0x000fe400078ef807 */
[----:B------:R-:W-:Y:S02]  /*cf80*/  LEA R3, R0, R3, 0x4 ;  /* 0x0000000300037211 */ /* 0x000fe400078e20ff */
[----:B------:R-:W-:Y:S02]  /*cf90*/  LOP3.LUT R2, R2, 0x25, RZ, 0xc0, !PT ;  /* 0x0000002502027812 */ /* 0x000fe400078ec0ff */
[----:B------:R-:W-:Y:S02]  /*cfa0*/  LOP3.LUT R5, R4, 0x4, R5, 0xf8, !PT ;  /* 0x0000000404057812 */ /* 0x000fe400078ef805 */
[----:B------:R-:W-:Y:S01]  /*cfb0*/  LOP3.LUT R0, R8, 0x3c0, R6, 0xf8, !PT ;  /* 0x000003c008007812 */ /* 0x000fe200078ef806 */
[----:B------:R-:W-:Y:S01]  /*cfc0*/  IMAD R4, R3, 0x41, R2 ;  /* 0x0000004103047824 */ /* 0x000fe200078e0202 */
[----:B------:R-:W-:-:S02]  /*cfd0*/  LOP3.LUT R3, R9, 0x3c, RZ, 0xc0, !PT ;  /* 0x0000003c09037812 */ /* 0x000fc400078ec0ff */
[----:B------:R-:W-:Y:S02]  /*cfe0*/  SHF.L.U32 R6, R6, 0x4, RZ ;  /* 0x0000000406067819 */ /* 0x000fe400000006ff */
[----:B------:R-:W-:Y:S01]  /*cff0*/  LOP3.LUT R2, R0, 0x8, R7, 0xf8, !PT ;  /* 0x0000000800027812 */ /* 0x000fe200078ef807 */
[----:B---3--:R-:W-:Y:S01]  /*d000*/  IMAD R20, R20, 0x80, R3 ;  /* 0x0000008014147824 */ /* 0x008fe200078e0203 */
[----:B------:R-:W-:Y:S01]  /*d010*/  LEA R3, R4, UR7, 0x3 ;  /* 0x0000000704037c11 */ /* 0x000fe2000f8e18ff */
[----:B------:R-:W-:Y:S01]  /*d020*/  BAR.SYNC.DEFER_BLOCKING 0x0 ;  /* 0x0000000000007b1d */ /* 0x000fe20000010000 */
[----:B------:R-:W-:Y:S02]  /*d030*/  LOP3.LUT R6, R6, 0xf0, RZ, 0xc0, !PT ;  /* 0x000000f006067812 */ /* 0x000fe400078ec0ff */
[----:B-----5:R-:W-:Y:S02]  /*d040*/  LEA R2, R11, R2, 0x7 ;  /* 0x000000020b027211 */ /* 0x020fe400078e38ff */
[C---:B------:R-:W-:Y:S01]  /*d050*/  IADD3 R21, PT, PT, R20.reuse, 0x40, RZ ;  /* 0x0000004014157810 */ /* 0x040fe20007ffe0ff */
[----:B------:R-:W-:Y:S01]  /*d060*/  IMAD R0, R5, 0x208, R6 ;  /* 0x0000020805007824 */ /* 0x000fe200078e0206 */
[C---:B------:R-:W-:Y:S01]  /*d070*/  ISETP.LT.AND P1, PT, R20.reuse, UR9, P0 ;  /* 0x0000000914007c0c */ /* 0x040fe20008721270 */
[----:B------:R-:W-:Y:S01]  /*d080*/  IMAD.WIDE.U32 R4, R20, 0x4, RZ ;  /* 0x0000000414047825 */ /* 0x000fe200078e00ff */
[----:B------:R-:W-:-:S02]  /*d090*/  ISETP.LT.AND P0, PT, R21, UR9, P0 ;  /* 0x0000000915007c0c */ /* 0x000fc40008701270 */
[C---:B------:R-:W-:Y:S02]  /*d0a0*/  ISETP.LT.AND P3, PT, R2.reuse, UR10, P1 ;  /* 0x0000000a02007c0c */ /* 0x040fe40008f61270 */
[C---:B------:R-:W-:Y:S01]  /*d0b0*/  ISETP.LT.AND P2, PT, R2.reuse, UR10, P0 ;  /* 0x0000000a02007c0c */ /* 0x040fe20008741270 */
[----:B--2---:R-:W-:-:S04]  /*d0c0*/  IMAD.WIDE.U32 R12, R2, UR14, R4 ;  /* 0x0000000e020c7c25 */ /* 0x004fc8000f8e0004 */
[----:B------:R-:W-:Y:S01]  /*d0d0*/  IMAD R29, R2, UR15, R13 ;  /* 0x0000000f021d7c24 */ /* 0x000fe2000f8e020d */
[----:B------:R-:W0:Y:S01]  /*d0e0*/  LDCU.64 UR14, c[0x0][0x408] ;  /* 0x00008100ff0e77ac */ /* 0x000e220008000a00 */
[----:B------:R-:W-:Y:S01]  /*d0f0*/  IMAD.MOV.U32 R28, RZ, RZ, R12 ;  /* 0x000000ffff1c7224 */ /* 0x000fe200078e000c */
[----:B------:R1:W-:Y:S03]  /*d100*/  STS.64 [R3], R44 ;  /* 0x0000002c03007388 */ /* 0x0003e60000000a00 */
[----:B------:R-:W-:Y:S01]  /*d110*/  IMAD.WIDE.U32 R28, R22, UR6, R28 ;  /* 0x00000006161c7c25 */ /* 0x000fe2000f8e001c */
[----:B------:R-:W-:Y:S03]  /*d120*/  STS.64 [R3+0x10], R172 ;  /* 0x000010ac03007388 */ /* 0x000fe60000000a00 */
[----:B------:R-:W-:Y:S01]  /*d130*/  IMAD R29, R23, UR6, R29 ;  /* 0x00000006171d7c24 */ /* 0x000fe2000f8e021d */
[----:B------:R-:W-:Y:S01]  /*d140*/  IADD3 R28, P4, PT, R28, UR12, RZ ;  /* 0x0000000c1c1c7c10 */ /* 0x000fe2000ff9e0ff */
[----:B------:R-:W-:Y:S03]  /*d150*/  STS.64 [R3+0x40], R40 ;  /* 0x0000402803007388 */ /* 0x000fe60000000a00 */
[----:B------:R-:W-:Y:S01]  /*d160*/  IADD3.X R29, PT, PT, R29, UR13, RZ, P4, !PT ;  /* 0x0000000d1d1d7c10 */ /* 0x000fe2000a7fe4ff */
[----:B------:R-:W2:Y:S01]  /*d170*/  LDCU.64 UR12, c[0x0][0x420] ;  /* 0x00008400ff0c77ac */ /* 0x000ea20008000a00 */
[----:B------:R-:W-:Y:S01]  /*d180*/  STS.64 [R3+0x50], R168 ;  /* 0x000050a803007388 */ /* 0x000fe20000000a00 */
[C---:B-1----:R-:W-:Y:S01]  /*d190*/  IADD3 R44, PT, PT, R2.reuse, 0x10, RZ ;  /* 0x00000010022c7810 */ /* 0x042fe20007ffe0ff */
[----:B------:R-:W-:-:S02]  /*d1a0*/  VIADD R45, R2, 0x12 ;  /* 0x00000012022d7836 */ /* 0x000fc40000000000 */
[----:B------:R-:W-:Y:S04]  /*d1b0*/  STS.64 [R3+0x80], R156 ;  /* 0x0000809c03007388 */ /* 0x000fe80000000a00 */
[----:B------:R-:W-:Y:S04]  /*d1c0*/  STS.64 [R3+0x90], R220 ;  /* 0x000090dc03007388 */ /* 0x000fe80000000a00 */
[----:B------:R-:W-:Y:S04]  /*d1d0*/  STS.64 [R3+0xc0], R152 ;  /* 0x0000c09803007388 */ /* 0x000fe80000000a00 */
[----:B------:R-:W-:Y:S04]  /*d1e0*/  STS.64 [R3+0xd0], R216 ;  /* 0x0000d0d803007388 */ /* 0x000fe80000000a00 */
[----:B------:R-:W-:Y:S04]  /*d1f0*/  STS.64 [R3+0x410], R42 ;  /* 0x0004102a03007388 */ /* 0x000fe80000000a00 */
[----:B------:R-:W-:Y:S04]  /*d200*/  STS.64 [R3+0x420], R170 ;  /* 0x000420aa03007388 */ /* 0x000fe80000000a00 */
[----:B------:R1:W-:Y:S04]  /*d210*/  STS.64 [R3+0x450], R38 ;  /* 0x0004502603007388 */ /* 0x0003e80000000a00 */
[----:B------:R-:W-:Y:S04]  /*d220*/  STS.64 [R3+0x460], R166 ;  /* 0x000460a603007388 */ /* 0x000fe80000000a00 */
[----:B------:R-:W-:Y:S04]  /*d230*/  STS.64 [R3+0x490], R154 ;  /* 0x0004909a03007388 */ /* 0x000fe80000000a00 */
[----:B------:R-:W-:Y:S01]  /*d240*/  STS.64 [R3+0x4a0], R218 ;  /* 0x0004a0da03007388 */ /* 0x000fe20000000a00 */
[----:B-1----:R-:W-:-:S03]  /*d250*/  VIADD R38, R2, 0x2 ;  /* 0x0000000202267836 */ /* 0x002fc60000000000 */
[----:B------:R-:W-:Y:S02]  /*d260*/  STS.64 [R3+0x4d0], R150 ;  /* 0x0004d09603007388 */ /* 0x000fe40000000a00 */
[C---:B------:R-:W-:Y:S02]  /*d270*/  ISETP.LT.AND P4, PT, R38.reuse, UR10, P0 ;  /* 0x0000000a26007c0c */ /* 0x040fe40008781270 */
[----:B------:R-:W-:Y:S01]  /*d280*/  STS.64 [R3+0x4e0], R214 ;  /* 0x0004e0d603007388 */ /* 0x000fe20000000a00 */
[----:B------:R-:W-:Y:S01]  /*d290*/  BAR.SYNC.DEFER_BLOCKING 0x0 ;  /* 0x0000000000007b1d */ /* 0x000fe20000010000 */
[----:B------:R-:W-:Y:S02]  /*d2a0*/  ISETP.LT.AND P5, PT, R38, UR10, P1 ;  /* 0x0000000a26007c0c */ /* 0x000fe40008fa1270 */
[----:B0-----:R-:W-:-:S04]  /*d2b0*/  IADD3 R38, P6, PT, R28, UR14, RZ ;  /* 0x0000000e1c267c10 */ /* 0x001fc8000ffde0ff */
[----:B------:R-:W-:Y:S01]  /*d2c0*/  IADD3.X R39, PT, PT, R29, UR15, RZ, P6, !PT ;  /* 0x0000000f1d277c10 */ /* 0x000fe2000b7fe4ff */
[----:B------:R-:W-:Y:S04]  /*d2d0*/  LDS.64 R8, [R0+UR7] ;  /* 0x0000000700087984 */ /* 0x000fe80008000a00 */
[----:B------:R-:W0:Y:S04]  /*d2e0*/  LDS.64 R10, [R0+UR7+0x8] ;  /* 0x00000807000a7984 */ /* 0x000e280008000a00 */
[----:B------:R-:W-:Y:S04]  /*d2f0*/  LDS.64 R4, [R0+UR7+0x100] ;  /* 0x0001000700047984 */ /* 0x000fe80008000a00 */
[----:B------:R-:W1:Y:S04]  /*d300*/  LDS.64 R6, [R0+UR7+0x108] ;  /* 0x0001080700067984 */ /* 0x000e680008000a00 */
[----:B------:R-:W-:Y:S04]  /*d310*/  LDS.64 R16, [R0+UR7+0x410] ;  /* 0x0004100700107984 */ /* 0x000fe80008000a00 */
[----:B------:R-:W3:Y:S04]  /*d320*/  LDS.64 R18, [R0+UR7+0x418] ;  /* 0x0004180700127984 */ /* 0x000ee80008000a00 */
[----:B------:R-:W-:Y:S04]  /*d330*/  LDS.64 R12, [R0+UR7+0x510] ;  /* 0x00051007000c7984 */ /* 0x000fe80008000a00 */
[----:B------:R-:W4:Y:S04]  /*d340*/  LDS.64 R14, [R0+UR7+0x518] ;  /* 0x00051807000e7984 */ /* 0x000f280008000a00 */
[----:B------:R-:W-:Y:S04]  /*d350*/  LDS.64 R64, [R0+UR7+0x1040] ;  /* 0x0010400700407984 */ /* 0x000fe80008000a00 */
[----:B------:R-:W5:Y:S04]  /*d360*/  LDS.64 R66, [R0+UR7+0x1048] ;  /* 0x0010480700427984 */ /* 0x000f680008000a00 */
[----:B------:R-:W-:Y:S04]  /*d370*/  LDS.64 R40, [R0+UR7+0x1140] ;  /* 0x0011400700287984 */ /* 0x000fe80008000a00 */
[----:B------:R-:W2:Y:S04]  /*d380*/  LDS.64 R42, [R0+UR7+0x1148] ;  /* 0x00114807002a7984 */ /* 0x000ea80008000a00 */
[----:B------:R-:W-:Y:S04]  /*d390*/  LDS.64 R24, [R0+UR7+0x1450] ;  /* 0x0014500700187984 */ /* 0x000fe80008000a00 */
[----:B------:R-:W2:Y:S04]  /*d3a0*/  LDS.64 R26, [R0+UR7+0x1458] ;  /* 0x00145807001a7984 */ /* 0x000ea80008000a00 */
[----:B------:R-:W-:Y:S04]  /*d3b0*/  LDS.64 R20, [R0+UR7+0x1550] ;  /* 0x0015500700147984 */ /* 0x000fe80008000a00 */
[----:B------:R-:W2:Y:S04]  /*d3c0*/  LDS.64 R22, [R0+UR7+0x1558] ;  /* 0x0015580700167984 */ /* 0x000ea80008000a00 */
[----:B0-----:R0:W-:Y:S01]  /*d3d0*/  @P3 STG.E.128 desc[UR24][R28.64], R8 ;  /* 0x000000081c003986 */ /* 0x0011e2000c101d18 */
[----:B------:R-:W-:Y:S01]  /*d3e0*/  ISETP.LT.AND P3, PT, R44, UR10, P1 ;  /* 0x0000000a2c007c0c */ /* 0x000fe20008f61270 */
[----:B0-----:R-:W-:Y:S01]  /*d3f0*/  @P2 IMAD.MOV.U32 R8, RZ, RZ, R28 ;  /* 0x000000ffff082224 */ /* 0x001fe200078e001c */
[----:B------:R-:W-:-:S05]  /*d400*/  @P2 MOV R9, R29 ;  /* 0x0000001d00092202 */ /* 0x000fca0000000f00 */
[----:B-1----:R0:W-:Y:S01]  /*d410*/  @P2 STG.E.128 desc[UR24][R8.64+0x100], R4 ;  /* 0x0001000408002986 */ /* 0x0021e2000c101d18 */
[----:B------:R-:W-:Y:S02]  /*d420*/  ISETP.LT.AND P2, PT, R44, UR10, P0 ;  /* 0x0000000a2c007c0c */ /* 0x000fe40008741270 */
[----:B------:R-:W-:Y:S01]  /*d430*/  IADD3 R44, P6, PT, R38, UR16, RZ ;  /* 0x00000010262c7c10 */ /* 0x000fe2000ffde0ff */
[----:B---3--:R-:W-:Y:S01]  /*d440*/  @P5 STG.E.128 desc[UR24][R38.64], R16 ;  /* 0x0000001026005986 */ /* 0x008fe2000c101d18 */
[----:B------:R-:W-:Y:S02]  /*d450*/  ISETP.LT.AND P5, PT, R45, UR10, P1 ;  /* 0x0000000a2d007c0c */ /* 0x000fe40008fa1270 */
[----:B0-----:R-:W-:Y:S01]  /*d460*/  @P4 MOV R4, R38 ;  /* 0x0000002600044202 */ /* 0x001fe20000000f00 */
[----:B------:R-:W-:Y:S01]  /*d470*/  @P4 IMAD.MOV.U32 R5, RZ, RZ, R39 ;  /* 0x000000ffff054224 */ /* 0x000fe200078e0027 */
[C---:B------:R-:W-:Y:S01]  /*d480*/  IADD3 R6, PT, PT, R2.reuse, 0x14, RZ ;  /* 0x0000001402067810 */ /* 0x040fe20007ffe0ff */
[----:B------:R-:W-:-:S03]  /*d490*/  VIADD R7, R2, 0x16 ;  /* 0x0000001602077836 */ /* 0x000fc60000000000 */
[----:B----4-:R0:W-:Y:S01]  /*d4a0*/  @P4 STG.E.128 desc[UR24][R4.64+0x100], R12 ;  /* 0x0001000c04004986 */ /* 0x0101e2000c101d18 */
[----:B------:R-:W-:Y:S02]  /*d4b0*/  ISETP.LT.AND P4, PT, R45, UR10, P0 ;  /* 0x0000000a2d007c0c */ /* 0x000fe40008781270 */
[----:B------:R-:W-:Y:S02]  /*d4c0*/  IADD3.X R45, PT, PT, R39, UR17, RZ, P6, !PT ;  /* 0x00000011272d7c10 */ /* 0x000fe4000b7fe4ff */
[----:B------:R-:W-:-:S03]  /*d4d0*/  IADD3 R8, P6, PT, R44, UR14, RZ ;  /* 0x0000000e2c087c10 */ /* 0x000fc6000ffde0ff */
[----:B-----5:R-:W-:Y:S01]  /*d4e0*/  @P3 STG.E.128 desc[UR24][R44.64], R64 ;  /* 0x000000402c003986 */ /* 0x020fe2000c101d18 */
[----:B------:R-:W-:Y:S02]  /*d4f0*/  IADD3.X R9, PT, PT, R45, UR15, RZ, P6, !PT ;  /* 0x0000000f2d097c10 */ /* 0x000fe4000b7fe4ff */
[----:B0-----:R-:W-:Y:S01]  /*d500*/  @P2 MOV R4, R44 ;  /* 0x0000002c00042202 */ /* 0x001fe20000000f00 */
[----:B------:R-:W-:-:S05]  /*d510*/  @P2 IMAD.MOV.U32 R5, RZ, RZ, R45 ;  /* 0x000000ffff052224 */ /* 0x000fca00078e002d */
[----:B--2---:R0:W-:Y:S01]  /*d520*/  @P2 STG.E.128 desc[UR24][R4.64+0x100], R40 ;  /* 0x0001002804002986 */ /* 0x0041e2000c101d18 */
[----:B------:R-:W-:-:S03]  /*d530*/  IADD3 R10, P2, PT, R28, UR12, RZ ;  /* 0x0000000c1c0a7c10 */ /* 0x000fc6000ff5e0ff */
[----:B------:R-:W-:Y:S01]  /*d540*/  @P5 STG.E.128 desc[UR24][R8.64], R24 ;  /* 0x0000001808005986 */ /* 0x000fe2000c101d18 */
[----:B------:R-:W-:Y:S02]  /*d550*/  IADD3.X R11, PT, PT, R29, UR13, RZ, P2, !PT ;  /* 0x0000000d1d0b7c10 */ /* 0x000fe400097fe4ff */
[----:B0-----:R-:W-:Y:S01]  /*d560*/  @P4 MOV R4, R8 ;  /* 0x0000000800044202 */ /* 0x001fe20000000f00 */
[----:B------:R-:W-:-:S05]  /*d570*/  @P4 IMAD.MOV.U32 R5, RZ, RZ, R9 ;  /* 0x000000ffff054224 */ /* 0x000fca00078e0009 */
[----:B------:R0:W-:Y:S01]  /*d580*/  @P4 STG.E.128 desc[UR24][R4.64+0x100], R20 ;  /* 0x0001001404004986 */ /* 0x0001e2000c101d18 */
[----:B------:R-:W-:Y:S01]  /*d590*/  BAR.SYNC.DEFER_BLOCKING 0x0 ;  /* 0x0000000000007b1d */ /* 0x000fe20000010000 */
[----:B0-----:R-:W-:-:S04]  /*d5a0*/  IADD3 R4, PT, PT, R2, 0x4, RZ ;  /* 0x0000000402047810 */ /* 0x001fc80007ffe0ff */
[C---:B------:R-:W-:Y:S02]  /*d5b0*/  ISETP.LT.AND P5, PT, R4.reuse, UR10, P1 ;  /* 0x0000000a04007c0c */ /* 0x040fe40008fa1270 */
[----:B------:R-:W-:Y:S01]  /*d5c0*/  ISETP.LT.AND P4, PT, R4, UR10, P0 ;  /* 0x0000000a04007c0c */ /* 0x000fe20008781270 */
[----:B------:R-:W-:Y:S01]  /*d5d0*/  VIADD R4, R2, 0x6 ;  /* 0x0000000602047836 */ /* 0x000fe20000000000 */
[----:B------:R-:W-:Y:S04]  /*d5e0*/  STS.64 [R3], R36 ;  /* 0x0000002403007388 */ /* 0x000fe80000000a00 */
[C---:B------:R-:W-:Y:S01]  /*d5f0*/  ISETP.LT.AND P3, PT, R4.reuse, UR10, P1 ;  /* 0x0000000a04007c0c */ /* 0x040fe20008f61270 */
[----:B------:R-:W-:Y:S01]  /*d600*/  STS.64 [R3+0x10], R164 ;  /* 0x000010a403007388 */ /* 0x000fe20000000a00 */
[----:B------:R-:W-:-:S02]  /*d610*/  ISETP.LT.AND P2, PT, R4, UR10, P0 ;  /* 0x0000000a04007c0c */ /* 0x000fc40008741270 */
[----:B------:R-:W-:Y:S01]  /*d620*/  IADD3 R4, P6, PT, R38, UR12, RZ ;  /* 0x0000000c26047c10 */ /* 0x000fe2000ffde0ff */
[----:B------:R-:W-:Y:S03]  /*d630*/  STS.64 [R3+0x40], R32 ;  /* 0x0000402003007388 */ /* 0x000fe60000000a00 */
[----:B------:R-:W-:Y:S01]  /*d640*/  IADD3.X R5, PT, PT, R39, UR13, RZ, P6, !PT ;  /* 0x0000000d27057c10 */ /* 0x000fe2000b7fe4ff */
[----:B------:R-:W-:Y:S01]  /*d650*/  STS.64 [R3+0x50], R160 ;  /* 0x000050a003007388 */ /* 0x000fe20000000a00 */
[----:B------:R-:W-:-:S03]  /*d660*/  ISETP.LT.AND P6, PT, R7, UR10, P1 ;  /* 0x0000000a07007c0c */ /* 0x000fc60008fc1270 */
[----:B------:R-:W-:Y:S04]  /*d670*/  STS.64 [R3+0x80], R148 ;  /* 0x0000809403007388 */ /* 0x000fe80000000a00 */
        /* <DEDUP_REMOVED lines=10> */
[----:B------:R-:W-:Y:S01]  /*d720*/  STS.64 [R3+0x4e0], R206 ;  /* 0x0004e0ce03007388 */ /* 0x000fe20000000a00 */
[----:B------:R-:W-:Y:S06]  /*d730*/  BAR.SYNC.DEFER_BLOCKING 0x0 ;  /* 0x0000000000007b1d */ /* 0x000fec0000010000 */
[----:B------:R-:W-:Y:S04]  /*d740*/  LDS.64 R12, [R0+UR7] ;  /* 0x00000007000c7984 */ /* 0x000fe80008000a00 */
[----:B------:R-:W0:Y:S04]  /*d750*/  LDS.64 R14, [R0+UR7+0x8] ;  /* 0x00000807000e7984 */ /* 0x000e280008000a00 */
[----:B------:R-:W-:Y:S04]  /*d760*/  LDS.64 R16, [R0+UR7+0x100] ;  /* 0x0001000700107984 */ /* 0x000fe80008000a00 */
[----:B------:R-:W1:Y:S04]  /*d770*/  LDS.64 R18, [R0+UR7+0x108] ;  /* 0x0001080700127984 */ /* 0x000e680008000a00 */
[----:B------:R-:W-:Y:S04]  /*d780*/  LDS.64 R20, [R0+UR7+0x410] ;  /* 0x0004100700147984 */ /* 0x000fe80008000a00 */
[----:B------:R-:W2:Y:S04]  /*d790*/  LDS.64 R22, [R0+UR7+0x418] ;  /* 0x0004180700167984 */ /* 0x000ea80008000a00 */
[----:B------:R-:W-:Y:S04]  /*d7a0*/  LDS.64 R24, [R0+UR7+0x510] ;  /* 0x0005100700187984 */ /* 0x000fe80008000a00 */
[----:B------:R-:W3:Y:S04]  /*d7b0*/  LDS.64 R26, [R0+UR7+0x518] ;  /* 0x00051807001a7984 */ /* 0x000ee80008000a00 */
[----:B------:R-:W-:Y:S04]  /*d7c0*/  LDS.64 R32, [R0+UR7+0x1040] ;  /* 0x0010400700207984 */ /* 0x000fe80008000a00 */
[----:B------:R-:W4:Y:S04]  /*d7d0*/  LDS.64 R34, [R0+UR7+0x1048] ;  /* 0x0010480700227984 */ /* 0x000f280008000a00 */
[----:B------:R-:W-:Y:S04]  /*d7e0*/  LDS.64 R40, [R0+UR7+0x1140] ;  /* 0x0011400700287984 */ /* 0x000fe80008000a00 */
[----:B------:R-:W5:Y:S04]  /*d7f0*/  LDS.64 R42, [R0+UR7+0x1148] ;  /* 0x00114807002a7984 */ /* 0x000f680008000a00 */
[----:B------:R-:W-:Y:S04]  /*d800*/  LDS.64 R64, [R0+UR7+0x1450] ;  /* 0x0014500700407984 */ /* 0x000fe80008000a00 */
[----:B------:R-:W5:Y:S04]  /*d810*/  LDS.64 R66, [R0+UR7+0x1458] ;  /* 0x0014580700427984 */ /* 0x000f680008000a00 */
[----:B------:R-:W-:Y:S04]  /*d820*/  LDS.64 R68, [R0+UR7+0x1550] ;  /* 0x0015500700447984 */ /* 0x000fe80008000a00 */
[----:B------:R-:W5:Y:S04]  /*d830*/  LDS.64 R70, [R0+UR7+0x1558] ;  /* 0x0015580700467984 */ /* 0x000f680008000a00 */
[----:B0-----:R-:W-:Y:S01]  /*d840*/  @P5 STG.E.128 desc[UR24][R10.64], R12 ;  /* 0x0000000c0a005986 */ /* 0x001fe2000c101d18 */
[----:B------:R-:W-:-:S03]  /*d850*/  ISETP.LT.AND P5, PT, R6, UR10, P1 ;  /* 0x0000000a06007c0c */ /* 0x000fc60008fa1270 */
[----:B-1----:R-:W-:Y:S01]  /*d860*/  @P4 STG.E.128 desc[UR24][R10.64+0x100], R16 ;  /* 0x000100100a004986 */ /* 0x002fe2000c101d18 */
[----:B------:R-:W-:-:S03]  /*d870*/  ISETP.LT.AND P4, PT, R6, UR10, P0 ;  /* 0x0000000a06007c0c */ /* 0x000fc60008781270 */
[----:B--2---:R-:W-:Y:S01]  /*d880*/  @P3 STG.E.128 desc[UR24][R4.64], R20 ;  /* 0x0000001404003986 */ /* 0x004fe2000c101d18 */
[----:B------:R-:W-:-:S03]  /*d890*/  IADD3 R6, P3, PT, R44, UR12, RZ ;  /* 0x0000000c2c067c10 */ /* 0x000fc6000ff7e0ff */
[----:B---3--:R0:W-:Y:S01]  /*d8a0*/  @P2 STG.E.128 desc[UR24][R4.64+0x100], R24 ;  /* 0x0001001804002986 */ /* 0x0081e2000c101d18 */
[----:B------:R-:W-:Y:S02]  /*d8b0*/  ISETP.LT.AND P2, PT, R7, UR10, P0 ;  /* 0x0000000a07007c0c */ /* 0x000fe40008741270 */
[----:B------:R-:W-:Y:S02]  /*d8c0*/  IADD3.X R7, PT, PT, R45, UR13, RZ, P3, !PT ;  /* 0x0000000d2d077c10 */ /* 0x000fe40009ffe4ff */
[----:B------:R-:W-:-:S03]  /*d8d0*/  IADD3 R8, P3, PT, R8, UR12, RZ ;  /* 0x0000000c08087c10 */ /* 0x000fc6000ff7e0ff */
[----:B----4-:R-:W-:Y:S01]  /*d8e0*/  @P5 STG.E.128 desc[UR24][R6.64], R32 ;  /* 0x0000002006005986 */ /* 0x010fe2000c101d18 */
[----:B------:R-:W-:-:S03]  /*d8f0*/  IADD3.X R9, PT, PT, R9, UR13, RZ, P3, !PT ;  /* 0x0000000d09097c10 */ /* 0x000fc60009ffe4ff */
[----:B-----5:R1:W-:Y:S04]  /*d900*/  @P4 STG.E.128 desc[UR24][R6.64+0x100], R40 ;  /* 0x0001002806004986 */ /* 0x0203e8000c101d18 */
[----:B------:R-:W-:Y:S01]  /*d910*/  @P6 STG.E.128 desc[UR24][R8.64], R64 ;  /* 0x0000004008006986 */ /* 0x000fe2000c101d18 */
[----:B0-----:R-:W-:-:S04]  /*d920*/  IADD3 R4, PT, PT, R2, 0x20, RZ ;  /* 0x0000002002047810 */ /* 0x001fc80007ffe0ff */
[C---:B------:R-:W-:Y:S01]  /*d930*/  ISETP.LT.AND P3, PT, R4.reuse, UR10, P0 ;  /* 0x0000000a04007c0c */ /* 0x040fe20008761270 */
[----:B------:R0:W-:Y:S01]  /*d940*/  @P2 STG.E.128 desc[UR24][R8.64+0x100], R68 ;  /* 0x0001004408002986 */ /* 0x0001e2000c101d18 */
[----:B------:R-:W-:Y:S01]  /*d950*/  BAR.SYNC.DEFER_BLOCKING 0x0 ;  /* 0x0000000000007b1d */ /* 0x000fe20000010000 */
[----:B------:R-:W-:-:S07]  /*d960*/  ISETP.LT.AND P2, PT, R4, UR10, P1 ;  /* 0x0000000a04007c0c */ /* 0x000fce0008f41270 */
[----:B-1----:R-:W1:Y:S01]  /*d970*/  LDC.64 R6, c[0x0][0x428] ;  /* 0x00010a00ff067b82 */ /* 0x002e620000000a00 */
[C---:B0-----:R-:W-:Y:S01]  /*d980*/  IADD3 R8, PT, PT, R2.reuse, 0x30, RZ ;  /* 0x0000003002087810 */ /* 0x041fe20007ffe0ff */
[----:B------:R-:W-:Y:S01]  /*d990*/  VIADD R9, R2, 0x32 ;  /* 0x0000003202097836 */ /* 0x000fe20000000000 */
[----:B------:R-:W-:Y:S04]  /*d9a0*/  STS.64 [R3], R140 ;  /* 0x0000008c03007388 */ /* 0x000fe80000000a00 */
[----:B------:R-:W-:Y:S01]  /*d9b0*/  STS.64 [R3+0x10], R60 ;  /* 0x0000103c03007388 */ /* 0x000fe20000000a00 */
[----:B-1----:R-:W-:Y:S01]  /*d9c0*/  IADD3 R4, P4, P5, R10, UR12, R6 ;  /* 0x0000000c0a047c10 */ /* 0x002fe2000fd9e006 */
[----:B------:R-:W-:Y:S02]  /*d9d0*/  VIADD R6, R2, 0x22 ;  /* 0x0000002202067836 */ /* 0x000fe40000000000 */
[----:B------:R-:W-:Y:S01]  /*d9e0*/  STS.64 [R3+0x40], R136 ;  /* 0x0000408803007388 */ /* 0x000fe20000000a00 */
[----:B------:R-:W-:-:S03]  /*d9f0*/  IADD3.X R5, PT, PT, R11, UR13, R7, P4, P5 ;  /* 0x0000000d0b057c10 */ /* 0x000fc6000a7ea407 */
[----:B------:R-:W-:Y:S01]  /*da00*/  STS.64 [R3+0x50], R56 ;  /* 0x0000503803007388 */ /* 0x000fe20000000a00 */
[C---:B------:R-:W-:Y:S02]  /*da10*/  ISETP.LT.AND P5, PT, R6.reuse, UR10, P1 ;  /* 0x0000000a06007c0c */ /* 0x040fe40008fa1270 */
[----:B------:R-:W-:Y:S01]  /*da20*/  ISETP.LT.AND P4, PT, R6, UR10, P0 ;  /* 0x0000000a06007c0c */ /* 0x000fe20008781270 */
[----:B------:R-:W-:Y:S01]  /*da30*/  STS.64 [R3+0x80], R174 ;  /* 0x000080ae03007388 */ /* 0x000fe20000000a00 */
[----:B------:R-:W-:-:S03]  /*da40*/  IADD3 R6, P6, PT, R4, UR14, RZ ;  /* 0x0000000e04067c10 */ /* 0x000fc6000ffde0ff */
[----:B------:R-:W-:Y:S01]  /*da50*/  STS.64 [R3+0x90], R198 ;  /* 0x000090c603007388 */ /* 0x000fe20000000a00 */
[----:B------:R-:W-:-:S03]  /*da60*/  IADD3.X R7, PT, PT, R5, UR15, RZ, P6, !PT ;  /* 0x0000000f05077c10 */ /* 0x000fc6000b7fe4ff */
        /* <DEDUP_REMOVED lines=29> */
[----:B-1----:R0:W-:Y:S01]  /*dc40*/  @P3 STG.E.128 desc[UR24][R4.64+0x100], R16 ;  /* 0x0001001004003986 */ /* 0x0021e2000c101d18 */
[----:B------:R-:W-:Y:S02]  /*dc50*/  ISETP.LT.AND P3, PT, R8, UR10, P1 ;  /* 0x0000000a08007c0c */ /* 0x000fe40008f61270 */
[----:B------:R-:W-:Y:S01]  /*dc60*/  IADD3 R8, P6, PT, R6, UR16, RZ ;  /* 0x0000001006087c10 */ /* 0x000fe2000ffde0ff */
[----:B--2---:R-:W-:Y:S01]  /*dc70*/  @P5 STG.E.128 desc[UR24][R6.64], R20 ;  /* 0x0000001406005986 */ /* 0x004fe2000c101d18 */
[----:B------:R-:W-:-:S03]  /*dc80*/  ISETP.LT.AND P5, PT, R9, UR10, P1 ;  /* 0x0000000a09007c0c */ /* 0x000fc60008fa1270 */
[----:B---3--:R-:W-:Y:S01]  /*dc90*/  @P4 STG.E.128 desc[UR24][R6.64+0x100], R24 ;  /* 0x0001001806004986 */ /* 0x008fe2000c101d18 */
[----:B------:R-:W-:Y:S02]  /*dca0*/  ISETP.LT.AND P4, PT, R9, UR10, P0 ;  /* 0x0000000a09007c0c */ /* 0x000fe40008781270 */
[----:B------:R-:W-:Y:S02]  /*dcb0*/  IADD3.X R9, PT, PT, R7, UR17, RZ, P6, !PT ;  /* 0x0000001107097c10 */ /* 0x000fe4000b7fe4ff */
[----:B------:R-:W-:-:S03]  /*dcc0*/  IADD3 R10, P6, PT, R8, UR14, RZ ;  /* 0x0000000e080a7c10 */ /* 0x000fc6000ffde0ff */
[----:B----4-:R-:W-:Y:S01]  /*dcd0*/  @P3 STG.E.128 desc[UR24][R8.64], R28 ;  /* 0x0000001c08003986 */ /* 0x010fe2000c101d18 */
[----:B------:R-:W-:-:S03]  /*dce0*/  IADD3.X R11, PT, PT, R9, UR15, RZ, P6, !PT ;  /* 0x0000000f090b7c10 */ /* 0x000fc6000b7fe4ff */
[----:B-----5:R-:W-:Y:S04]  /*dcf0*/  @P2 STG.E.128 desc[UR24][R8.64+0x100], R32 ;  /* 0x0001002008002986 */ /* 0x020fe8000c101d18 */
[----:B------:R-:W-:Y:S04]  /*dd00*/  @P5 STG.E.128 desc[UR24][R10.64], R36 ;  /* 0x000000240a005986 */ /* 0x000fe8000c101d18 */
[----:B------:R1:W-:Y:S01]  /*dd10*/  @P4 STG.E.128 desc[UR24][R10.64+0x100], R40 ;  /* 0x000100280a004986 */ /* 0x0003e2000c101d18 */
[----:B------:R-:W-:Y:S01]  /*dd20*/  BAR.SYNC.DEFER_BLOCKING 0x0 ;  /* 0x0000000000007b1d */ /* 0x000fe20000010000 */
[----:B0-----:R-:W-:-:S04]  /*dd30*/  IADD3 R4, P4, PT, R4, UR12, RZ ;  /* 0x0000000c04047c10 */ /* 0x001fc8000ff9e0ff */
[----:B------:R-:W-:Y:S01]  /*dd40*/  IADD3.X R5, PT, PT, R5, UR13, RZ, P4, !PT ;  /* 0x0000000d05057c10 */ /* 0x000fe2000a7fe4ff */
[C---:B-1----:R-:W-:Y:S01]  /*dd50*/  VIADD R40, R2.reuse, 0x36 ;  /* 0x0000003602287836 */ /* 0x042fe20000000000 */
[----:B------:R-:W-:Y:S04]  /*dd60*/  STS.64 [R3], R132 ;  /* 0x0000008403007388 */ /* 0x000fe80000000a00 */
        /* <DEDUP_REMOVED lines=14> */
[----:B------:R0:W-:Y:S01]  /*de50*/  STS.64 [R3+0x4e0], R196 ;  /* 0x0004e0c403007388 */ /* 0x0001e20000000a00 */
[----:B------:R-:W-:Y:S01]  /*de60*/  BAR.SYNC.DEFER_BLOCKING 0x0 ;  /* 0x0000000000007b1d */ /* 0x000fe20000010000 */
[----:B0-----:R-:W-:-:S04]  /*de70*/  IADD3 R3, PT, PT, R2, 0x24, RZ ;  /* 0x0000002402037810 */ /* 0x001fc80007ffe0ff */
[C---:B------:R-:W-:Y:S02]  /*de80*/  ISETP.LT.AND P3, PT, R3.reuse, UR10, P1 ;  /* 0x0000000a03007c0c */ /* 0x040fe40008f61270 */
[----:B------:R-:W-:Y:S01]  /*de90*/  ISETP.LT.AND P2, PT, R3, UR10, P0 ;  /* 0x0000000a03007c0c */ /* 0x000fe20008741270 */
[----:B------:R-:W-:-:S05]  /*dea0*/  VIADD R3, R2, 0x26 ;  /* 0x0000002602037836 */ /* 0x000fca0000000000 */
[C---:B------:R-:W-:Y:S02]  /*deb0*/  ISETP.LT.AND P5, PT, R3.reuse, UR10, P1 ;  /* 0x0000000a03007c0c */ /* 0x040fe40008fa1270 */
[----:B------:R-:W-:Y:S01]  /*dec0*/  ISETP.LT.AND P4, PT, R3, UR10, P0 ;  /* 0x0000000a03007c0c */ /* 0x000fe20008781270 */
[----:B------:R-:W-:Y:S01]  /*ded0*/  LDS.64 R12, [R0+UR7] ;  /* 0x00000007000c7984 */ /* 0x000fe20008000a00 */
[----:B------:R-:W-:Y:S02]  /*dee0*/  IADD3 R3, PT, PT, R2, 0x34, RZ ;  /* 0x0000003402037810 */ /* 0x000fe40007ffe0ff */
[----:B------:R-:W-:Y:S01]  /*def0*/  IADD3 R2, P6, PT, R8, UR12, RZ ;  /* 0x0000000c08027c10 */ /* 0x000fe2000ffde0ff */
        /* <DEDUP_REMOVED lines=13> */
[----:B0-----:R0:W-:Y:S01]  /*dfd0*/  @P3 STG.E.128 desc[UR24][R4.64], R12 ;  /* 0x0000000c04003986 */ /* 0x0011e2000c101d18 */
[----:B------:R-:W-:-:S03]  /*dfe0*/  IADD3 R6, P3, PT, R6, UR12, RZ ;  /* 0x0000000c06067c10 */ /* 0x000fc6000ff7e0ff */
[----:B-1----:R0:W-:Y:S01]  /*dff0*/  @P2 STG.E.128 desc[UR24][R4.64+0x100], R16 ;  /* 0x0001001004002986 */ /* 0x0021e2000c101d18 */
[----:B------:R-:W-:Y:S02]  /*e000*/  IADD3.X R7, PT, PT, R7, UR13, RZ, P3, !PT ;  /* 0x0000000d07077c10 */ /* 0x000fe40009ffe4ff */
[C---:B------:R-:W-:Y:S02]  /*e010*/  ISETP.LT.AND P3, PT, R3.reuse, UR10, P1 ;  /* 0x0000000a03007c0c */ /* 0x040fe40008f61270 */
[----:B------:R-:W-:Y:S01]  /*e020*/  ISETP.LT.AND P2, PT, R3, UR10, P0 ;  /* 0x0000000a03007c0c */ /* 0x000fe20008741270 */
[----:B--2---:R0:W-:Y:S01]  /*e030*/  @P5 STG.E.128 desc[UR24][R6.64], R20 ;  /* 0x0000001406005986 */ /* 0x0041e2000c101d18 */
[C---:B------:R-:W-:Y:S02]  /*e040*/  ISETP.LT.AND P1, PT, R40.reuse, UR10, P1 ;  /* 0x0000000a28007c0c */ /* 0x040fe40008f21270 */
[----:B------:R-:W-:Y:S01]  /*e050*/  ISETP.LT.AND P0, PT, R40, UR10, P0 ;  /* 0x0000000a28007c0c */ /* 0x000fe20008701270 */
[----:B---3--:R0:W-:Y:S01]  /*e060*/  @P4 STG.E.128 desc[UR24][R6.64+0x100], R24 ;  /* 0x0001001806004986 */ /* 0x0081e2000c101d18 */
[----:B------:R-:W-:-:S02]  /*e070*/  IADD3 R8, P5, PT, R10, UR12, RZ ;  /* 0x0000000c0a087c10 */ /* 0x000fc4000ffbe0ff */
[----:B------:R-:W-:Y:S02]  /*e080*/  IADD3.X R3, PT, PT, R9, UR13, RZ, P6, !PT ;  /* 0x0000000d09037c10 */ /* 0x000fe4000b7fe4ff */
[----:B------:R-:W-:-:S03]  /*e090*/  IADD3.X R9, PT, PT, R11, UR13, RZ, P5, !PT ;  /* 0x0000000d0b097c10 */ /* 0x000fc6000affe4ff */
[----:B----4-:R0:W-:Y:S04]  /*e0a0*/  @P3 STG.E.128 desc[UR24][R2.64], R28 ;  /* 0x0000001c02003986 */ /* 0x0101e8000c101d18 */
[----:B-----5:R0:W-:Y:S04]  /*e0b0*/  @P2 STG.E.128 desc[UR24][R2.64+0x100], R32 ;  /* 0x0001002002002986 */ /* 0x0201e8000c101d18 */
[----:B------:R0:W-:Y:S01]  /*e0c0*/  @P1 STG.E.128 desc[UR24][R8.64], R36 ;  /* 0x0000002408001986 */ /* 0x0001e2000c101d18 */
[----:B------:R-:W-:Y:S05]  /*e0d0*/  @!P0 EXIT ;  /* 0x000000000000894d */ /* 0x000fea0003800000 */
[----:B0-----:R-:W-:Y:S04]  /*e0e0*/  LDS.64 R4, [R0+UR7+0x1550] ;  /* 0x0015500700047984 */ /* 0x001fe80008000a00 */
[----:B------:R-:W0:Y:S04]  /*e0f0*/  LDS.64 R6, [R0+UR7+0x1558] ;  /* 0x0015580700067984 */ /* 0x000e280008000a00 */
[----:B0-----:R-:W-:Y:S01]  /*e100*/  STG.E.128 desc[UR24][R8.64+0x100], R4 ;  /* 0x0001000408007986 */ /* 0x001fe2000c101d18 */
[----:B------:R-:W-:Y:S05]  /*e110*/  EXIT ;  /* 0x000000000000794d */ /* 0x000fea0003800000 */
        .weak           $__internal_0_$__cuda_sm_8x_mma_col_row_f32_f16_f16_f32
        .type           $__internal_0_$__cuda_sm_8x_mma_col_row_f32_f16_f16_f32,@function
        .size           $__internal_0_$__cuda_sm_8x_mma_col_row_f32_f16_f16_f32,($__internal_1_$__cuda_sm_8x_mma_row_col_f32_f16_f16_f32 - $__internal_0_$__cuda_sm_8x_mma_col_row_f32_f16_f16_f32)
$__internal_0_$__cuda_sm_8x_mma_col_row_f32_f16_f16_f32:
[----:B------:R-:W-:Y:S01]  /*e120*/  MOV R23, R27 ;  /* 0x0000001b00177202 */ /* 0x000fe20000000f00 */
[----:B------:R-:W-:Y:S01]  /*e130*/  IMAD.MOV.U32 R3, RZ, RZ, R26 ;  /* 0x000000ffff037224 */ /* 0x000fe200078e001a */
[----:B------:R-:W-:-:S07]  /*e140*/  MOV R4, 0xe160 ;  /* 0x0000e16000047802 */ /* 0x000fce0000000f00 */
[----:B------:R-:W-:Y:S05]  /*e150*/  CALL.REL.NOINC `($__internal_2_$__cuda_sm_8x_mma_shfl_f16) ;  /* 0x00000004009c7944 */ /* 0x000fea0003c00000 */
[----:B------:R-:W-:Y:S01]  /*e160*/  MOV R21, R3 ;  /* 0x0000000300157202 */ /* 0x000fe20000000f00 */
[----:B------:R-:W-:Y:S01]  /*e170*/  IMAD.MOV.U32 R0, RZ, RZ, R2 ;  /* 0x000000ffff007224 */ /* 0x000fe200078e0002 */
[----:B------:R-:W-:Y:S01]  /*e180*/  MOV R23, R22 ;  /* 0x0000001600177202 */ /* 0x000fe20000000f00 */
[----:B------:R-:W-:Y:S01]  /*e190*/  IMAD.MOV.U32 R3, RZ, RZ, R11 ;  /* 0x000000ffff037224 */ /* 0x000fe200078e000b */
[----:B------:R-:W-:-:S07]  /*e1a0*/  MOV R4, 0xe1c0 ;  /* 0x0000e1c000047802 */ /* 0x000fce0000000f00 */
[----:B------:R-:W-:Y:S05]  /*e1b0*/  CALL.REL.NOINC `($__internal_2_$__cuda_sm_8x_mma_shfl_f16) ;  /* 0x0000000400847944 */ /* 0x000fea0003c00000 */
[----:B------:R-:W-:-:S07]  /*e1c0*/  MOV R11, 0xe1e0 ;  /* 0x0000e1e0000b7802 */ /* 0x000fce0000000f00 */
[----:B------:R-:W-:Y:S05]  /*e1d0*/  CALL.REL.NOINC `($__internal_1_$__cuda_sm_8x_mma_row_col_f32_f16_f16_f32) ;  /* 0x00000000001c7944 */ /* 0x000fea0003c00000 */
[----:B------:R-:W-:Y:S01]  /*e1e0*/  MOV R25, R13 ;  /* 0x0000000d00197202 */ /* 0x000fe20000000f00 */
[----:B------:R-:W-:Y:S01]  /*e1f0*/  IMAD.MOV.U32 R13, RZ, RZ, 0x0 ;  /* 0x00000000ff0d7424 */ /* 0x000fe200078e00ff */
[----:B------:R-:W-:Y:S01]  /*e200*/  MOV R23, R15 ;  /* 0x0000000f00177202 */ /* 0x000fe20000000f00 */
[----:B------:R-:W-:Y:S01]  /*e210*/  IMAD.MOV.U32 R24, RZ, RZ, R14 ;  /* 0x000000ffff187224 */ /* 0x000fe200078e000e */
[----:B------:R-:W-:Y:S01]  /*e220*/  MOV R3, R18 ;  /* 0x0000001200037202 */ /* 0x000fe20000000f00 */
[----:B------:R-:W-:Y:S01]  /*e230*/  IMAD.MOV.U32 R21, RZ, RZ, R16 ;  /* 0x000000ffff157224 */ /* 0x000fe200078e0010 */
[----:B------:R-:W-:Y:S06]  /*e240*/  RET.REL.NODEC R12 `(_ZN7cutlass6KernelINS_4gemm6kernel18GemmSplitKParallelINS1_11threadblock12MmaPipelinedINS1_9GemmShapeILi128ELi128ELi32EEENS_9transform11threadblock22PredicatedTileIteratorINS_11MatrixShapeILi128ELi32EEENS_6half_tENS_6layout11ColumnMajorELi1ENS8_29PitchLinearWarpRakedThreadMapINS_16PitchLinearShapeILi128ELi32EEELi128ENSH_ILi8ELi4EEELi8EEELi8ELb0ENSE_9NoPermuteEEENS9_19RegularTileIteratorISC_SD_NSE_45ColumnMajorVoltaTensorOpMultiplicandCongruousILi16EEELi1ESK_Li16EEENSA_INSB_ILi32ELi128EEESD_NSE_8RowMajorELi0ESK_Li8ELb0ESL_EENSN_ISR_SD_NSE_43RowMajorVoltaTensorOpMultiplicandBCongruousILi16EEELi0ESK_Li16EEEfSS_NS4_9MmaPolicyINS1_4warp16MmaVoltaTensorOpINS6_ILi64ELi64ELi32EEESD_SP_SD_SV_fSS_NSY_17MmaTensorOpPolicyINS_4arch3MmaINS6_ILi16ELi16ELi4EEELi32ESD_SF_SD_SS_fSS_NS12_13OpMultiplyAddEEENSB_ILi1ELi1EEEEEbEENSB_ILi0ELi0EEES1A_Li1EEENS_21NumericArrayConverterISD_SD_Li32ELNS_15FloatRoundStyleE2ENS8_6thread14UnaryTransform8IdentityEEES1H_bEENS_8epilogue11threadblock8EpilogueIS7_S19_Li1ENS1K_22PredicatedTileIteratorINS1K_26OutputTileOptimalThreadMapINS1K_15OutputTileShapeILi128ELi4ELi4ELi2ELi1EEENS1O_ILi1ELi2ELi2ELi1ELi4EEELi128ELi4ELi32EEEfLb0ESL_Lb0EEENS1J_4warp29FragmentIteratorVoltaTensorOpIS10_NS6_ILi32ELi32ELi4EEEfSS_EENS1T_25TileIteratorVoltaTensorOpIS10_S1V_fSS_EENS1K_18SharedLoadIteratorINS1R_18CompactedThreadMapEfLi8EEENS1J_6thread7ConvertIfLi4EfLS1D_2EEENSB_ILi0ELi2EEELi1ELi1EEENS4_38GemmSplitKHorizontalThreadblockSwizzleEEEEEvNT_6ParamsE) ;  /* 0xffffff1c0c6c7950 */ /* 0x000fec0003c3ffff */
        .weak           $__internal_1_$__cuda_sm_8x_mma_row_col_f32_f16_f16_f32
        .type           $__internal_1_$__cuda_sm_8x_mma_row_col_f32_f16_f16_f32,@function
        .size           $__internal_1_$__cuda_sm_8x_mma_row_col_f32_f16_f16_f32,($__internal_2_$__cuda_sm_8x_mma_shfl_f16 - $__internal_1_$__cuda_sm_8x_mma_row_col_f32_f16_f16_f32)
$__internal_1_$__cuda_sm_8x_mma_row_col_f32_f16_f16_f32:
[----:B------:R-:W0:Y:S02]  /*e250*/  S2R R22, SR_LANEID ;  /* 0x0000000000167919 */ /* 0x000e240000000000 */
[C---:B0-----:R-:W-:Y:S02]  /*e260*/  LOP3.LUT R4, R22.reuse, 0xfffffffc, RZ, 0xc0, !PT ;  /* 0xfffffffc16047812 */ /* 0x041fe400078ec0ff */
[C---:B------:R-:W-:Y:S02]  /*e270*/  LOP3.LUT R26, R22.reuse, 0x1, RZ, 0xc0, !PT ;  /* 0x00000001161a7812 */ /* 0x040fe400078ec0ff */
[----:B------:R-:W-:Y:S02]  /*e280*/  LOP3.LUT R22, R22, 0xe, RZ, 0xc0, !PT ;  /* 0x0000000e16167812 */ /* 0x000fe400078ec0ff */
[----:B------:R-:W-:Y:S02]  /*e290*/  IADD3 R26, PT, PT, R4, R26, RZ ;  /* 0x0000001a041a7210 */ /* 0x000fe40007ffe0ff */
[C---:B------:R-:W-:Y:S01]  /*e2a0*/  IADD3 R24, PT, PT, R22.reuse, 0x10, RZ ;  /* 0x0000001016187810 */ /* 0x040fe20007ffe0ff */
[----:B------:R-:W-:Y:S01]  /*e2b0*/  VIADD R23, R22, 0x1 ;  /* 0x0000000116177836 */ /* 0x000fe20000000000 */
[----:B------:R-:W-:Y:S01]  /*e2c0*/  IADD3 R27, PT, PT, R26, 0x2, RZ ;  /* 0x000000021a1b7810 */ /* 0x000fe20007ffe0ff */
[----:B------:R-:W-:Y:S01]  /*e2d0*/  VIADD R25, R22, 0x11 ;  /* 0x0000001116197836 */ /* 0x000fe20000000000 */
[----:B------:R-:W0:Y:S04]  /*e2e0*/  SHFL.IDX PT, R29, R3, R22, 0x1f ;  /* 0x00001f16031d7589 */ /* 0x000e2800000e0000 */
[----:B------:R-:W1:Y:S04]  /*e2f0*/  SHFL.IDX PT, R225, R21, R26, 0x1f ;  /* 0x00001f1a15e17589 */ /* 0x000e6800000e0000 */
[----:B------:R-:W-:Y:S04]  /*e300*/  SHFL.IDX PT, R223, R3, R24, 0x1f ;  /* 0x00001f1803df7589 */ /* 0x000fe800000e0000 */
[----:B------:R-:W2:Y:S04]  /*e310*/  SHFL.IDX PT, R21, R21, R27, 0x1f ;  /* 0x00001f1b15157589 */ /* 0x000ea800000e0000 */
[----:B------:R-:W-:Y:S04]  /*e320*/  SHFL.IDX PT, R222, R3, R23, 0x1f ;  /* 0x00001f1703de7589 */ /* 0x000fe800000e0000 */
[----:B------:R-:W3:Y:S04]  /*e330*/  SHFL.IDX PT, R224, R3, R25, 0x1f ;  /* 0x00001f1903e07589 */ /* 0x000ee800000e0000 */
[----:B------:R-:W4:Y:S01]  /*e340*/  SHFL.IDX PT, R23, R2, R23, 0x1f ;  /* 0x00001f1702177589 */ /* 0x000f2200000e0000 */
[----:B0-----:R-:W-:-:S02]  /*e350*/  HADD2.F32 R28, -RZ, R29.H0_H0 ;  /* 0x2000001dff1c7230 */ /* 0x001fc40000004100 */
[----:B------:R-:W-:Y:S01]  /*e360*/  HADD2.F32 R29, -RZ, R29.H1_H1 ;  /* 0x3000001dff1d7230 */ /* 0x000fe20000004100 */
[----:B------:R-:W0:Y:S01]  /*e370*/  SHFL.IDX PT, R27, R0, R27, 0x1f ;  /* 0x00001f1b001b7589 */ /* 0x000e2200000e0000 */
[--C-:B-1----:R-:W-:Y:S02]  /*e380*/  HADD2.F32 R226, -RZ, R225.reuse.H0_H0 ;  /* 0x200000e1ffe27230 */ /* 0x102fe40000004100 */
[----:B------:R-:W-:Y:S01]  /*e390*/  HADD2.F32 R225, -RZ, R225.H1_H1 ;  /* 0x300000e1ffe17230 */ /* 0x000fe20000004100 */
[----:B------:R-:W1:Y:S02]  /*e3a0*/  SHFL.IDX PT, R25, R2, R25, 0x1f ;  /* 0x00001f1902197589 */ /* 0x000e6400000e0000 */
[----:B------:R-:W-:Y:S02]  /*e3b0*/  FFMA R227, R226, R28, RZ ;  /* 0x0000001ce2e37223 */ /* 0x000fe400000000ff */
[----:B------:R-:W-:Y:S01]  /*e3c0*/  SHFL.IDX PT, R24, R2, R24, 0x1f ;  /* 0x00001f1802187589 */ /* 0x000fe200000e0000 */
[----:B--2---:R-:W-:-:S02]  /*e3d0*/  HADD2.F32 R4, -RZ, R21.H0_H0 ;  /* 0x20000015ff047230 */ /* 0x004fc40000004100 */
[----:B------:R-:W-:Y:S01]  /*e3e0*/  FFMA R227, R225, R29, R227 ;  /* 0x0000001de1e37223 */ /* 0x000fe200000000e3 */
[----:B------:R-:W-:Y:S01]  /*e3f0*/  HADD2.F32 R21, -RZ, R21.H1_H1 ;  /* 0x30000015ff157230 */ /* 0x000fe20000004100 */
[----:B------:R2:W5:Y:S01]  /*e400*/  SHFL.IDX PT, R26, R0, R26, 0x1f ;  /* 0x00001f1a001a7589 */ /* 0x00056200000e0000 */
[----:B------:R-:W-:-:S03]  /*e410*/  FFMA R28, R4, R28, RZ ;  /* 0x0000001c041c7223 */ /* 0x000fc600000000ff */
[----:B------:R0:W5:Y:S01]  /*e420*/  SHFL.IDX PT, R22, R2, R22, 0x1f ;  /* 0x00001f1602167589 */ /* 0x00016200000e0000 */
[--C-:B---3--:R-:W-:Y:S02]  /*e430*/  HADD2.F32 R3, -RZ, R224.reuse.H0_H0 ;  /* 0x200000e0ff037230 */ /* 0x108fe40000004100 */
[----:B------:R-:W-:Y:S01]  /*e440*/  FFMA R28, R21, R29, R28 ;  /* 0x0000001d151c7223 */ /* 0x000fe2000000001c */
[----:B------:R-:W-:Y:S02]  /*e450*/  HADD2.F32 R224, -RZ, R224.H1_H1 ;  /* 0x300000e0ffe07230 */ /* 0x000fe40000004100 */
[----:B----4-:R-:W-:Y:S02]  /*e460*/  HADD2.F32 R29, -RZ, R23.H0_H0 ;  /* 0x20000017ff1d7230 */ /* 0x010fe40000004100 */
[--C-:B--2---:R-:W-:Y:S02]  /*e470*/  HADD2.F32 R0, -RZ, R222.reuse.H0_H0 ;  /* 0x200000deff007230 */ /* 0x104fe40000004100 */
[----:B------:R-:W-:-:S02]  /*e480*/  HADD2.F32 R222, -RZ, R222.H1_H1 ;  /* 0x300000deffde7230 */ /* 0x000fc40000004100 */
[--C-:B0-----:R-:W-:Y:S02]  /*e490*/  HADD2.F32 R2, -RZ, R223.reuse.H0_H0 ;  /* 0x200000dfff027230 */ /* 0x101fe40000004100 */
[-C--:B------:R-:W-:Y:S01]  /*e4a0*/  FFMA R229, R226, R0.reuse, RZ ;  /* 0x00000000e2e57223 */ /* 0x080fe200000000ff */
[----:B------:R-:W-:Y:S02]  /*e4b0*/  HADD2.F32 R223, -RZ, R223.H1_H1 ;  /* 0x300000dfffdf7230 */ /* 0x000fe40000004100 */
[----:B------:R-:W-:Y:S01]  /*e4c0*/  FFMA R0, R4, R0, RZ ;  /* 0x0000000004007223 */ /* 0x000fe200000000ff */
[----:B------:R-:W-:Y:S02]  /*e4d0*/  HADD2.F32 R23, -RZ, R23.H1_H1 ;  /* 0x30000017ff177230 */ /* 0x000fe40000004100 */
[-C--:B------:R-:W-:Y:S01]  /*e4e0*/  FFMA R228, R226, R2.reuse, RZ ;  /* 0x00000002e2e47223 */ /* 0x080fe200000000ff */
[----:B------:R-:W-:Y:S01]  /*e4f0*/  FFMA R2, R4, R2, RZ ;  /* 0x0000000204027223 */ /* 0x000fe200000000ff */
[-C--:B------:R-:W-:Y:S01]  /*e500*/  FFMA R226, R226, R3.reuse, RZ ;  /* 0x00000003e2e27223 */ /* 0x080fe200000000ff */
[----:B------:R-:W-:Y:S01]  /*e510*/  FFMA R3, R4, R3, RZ ;  /* 0x0000000304037223 */ /* 0x000fe200000000ff */
[-C--:B------:R-:W-:Y:S01]  /*e520*/  FFMA R228, R225, R223.reuse, R228 ;  /* 0x000000dfe1e47223 */ /* 0x080fe200000000e4 */
[----:B------:R-:W-:Y:S01]  /*e530*/  FFMA R2, R21, R223, R2 ;  /* 0x000000df15027223 */ /* 0x000fe20000000002 */
[----:B------:R-:W-:-:S02]  /*e540*/  HADD2.F32 R223, -RZ, R27.H0_H0 ;  /* 0x2000001bffdf7230 */ /* 0x000fc40000004100 */
[C---:B------:R-:W-:Y:S01]  /*e550*/  FFMA R0, R21.reuse, R222, R0 ;  /* 0x000000de15007223 */ /* 0x040fe20000000000 */
[----:B-1----:R-:W-:Y:S02]  /*e560*/  HADD2.F32 R4, -RZ, R25.H0_H0 ;  /* 0x20000019ff047230 */ /* 0x002fe40000004100 */
[-C--:B------:R-:W-:Y:S01]  /*e570*/  FFMA R3, R21, R224.reuse, R3 ;  /* 0x000000e015037223 */ /* 0x080fe20000000003 */
[----:B------:R-:W-:Y:S02]  /*e580*/  HADD2.F32 R27, -RZ, R27.H1_H1 ;  /* 0x3000001bff1b7230 */ /* 0x000fe40000004100 */
[----:B------:R-:W-:Y:S01]  /*e590*/  FFMA R0, R223, R29, R0 ;  /* 0x0000001ddf007223 */ /* 0x000fe20000000000 */
[----:B------:R-:W-:Y:S02]  /*e5a0*/  HADD2.F32 R25, -RZ, R25.H1_H1 ;  /* 0x30000019ff197230 */ /* 0x000fe40000004100 */
[----:B------:R-:W-:Y:S01]  /*e5b0*/  FFMA R226, R225, R224, R226 ;  /* 0x000000e0e1e27223 */ /* 0x000fe200000000e2 */
[----:B------:R-:W-:Y:S01]  /*e5c0*/  FFMA R3, R223, R4, R3 ;  /* 0x00000004df037223 */ /* 0x000fe20000000003 */
[----:B------:R-:W-:Y:S01]  /*e5d0*/  FFMA R229, R225, R222, R229 ;  /* 0x000000dee1e57223 */ /* 0x000fe200000000e5 */
[----:B-----5:R-:W-:-:S02]  /*e5e0*/  HADD2.F32 R224, -RZ, R26.H0_H0 ;  /* 0x2000001affe07230 */ /* 0x020fc40000004100 */
[C---:B------:R-:W-:Y:S01]  /*e5f0*/  FFMA R0, R27.reuse, R23, R0 ;  /* 0x000000171b007223 */ /* 0x040fe20000000000 */
[----:B------:R-:W-:Y:S02]  /*e600*/  HADD2.F32 R21, -RZ, R24.H0_H0 ;  /* 0x20000018ff157230 */ /* 0x000fe40000004100 */
[----:B------:R-:W-:Y:S01]  /*e610*/  FFMA R3, R27, R25, R3 ;  /* 0x000000191b037223 */ /* 0x000fe20000000003 */
[--C-:B------:R-:W-:Y:S02]  /*e620*/  HADD2.F32 R222, -RZ, R22.reuse.H0_H0 ;  /* 0x20000016ffde7230 */ /* 0x100fe40000004100 */
[C---:B------:R-:W-:Y:S01]  /*e630*/  FFMA R229, R224.reuse, R29, R229 ;  /* 0x0000001de0e57223 */ /* 0x040fe200000000e5 */
[----:B------:R-:W-:Y:S02]  /*e640*/  HADD2.F32 R22, -RZ, R22.H1_H1 ;  /* 0x30000016ff167230 */ /* 0x000fe40000004100 */
[-C--:B------:R-:W-:Y:S01]  /*e650*/  FFMA R228, R224, R21.reuse, R228 ;  /* 0x00000015e0e47223 */ /* 0x080fe200000000e4 */
[----:B------:R-:W-:Y:S01]  /*e660*/  FFMA R2, R223, R21, R2 ;  /* 0x00000015df027223 */ /* 0x000fe20000000002 */
[----:B------:R-:W-:-:S02]  /*e670*/  HADD2.F32 R26, -RZ, R26.H1_H1 ;  /* 0x3000001aff1a7230 */ /* 0x000fc40000004100 */
[C---:B------:R-:W-:Y:S01]  /*e680*/  FFMA R227, R224.reuse, R222, R227 ;  /* 0x000000dee0e37223 */ /* 0x040fe200000000e3 */
[----:B------:R-:W-:Y:S02]  /*e690*/  HADD2.F32 R24, -RZ, R24.H1_H1 ;  /* 0x30000018ff187230 */ /* 0x000fe40000004100 */
[----:B------:R-:W-:Y:S01]  /*e6a0*/  FFMA R226, R224, R4, R226 ;  /* 0x00000004e0e27223 */ /* 0x000fe200000000e2 */
[----:B------:R-:W-:Y:S01]  /*e6b0*/  FFMA R28, R223, R222, R28 ;  /* 0x000000dedf1c7223 */ /* 0x000fe2000000001c */
[----:B------:R-:W-:Y:S01]  /*e6c0*/  FADD R16, R0, R16 ;  /* 0x0000001000107221 */ /* 0x000fe20000000000 */
[----:B------:R-:W-:Y:S02]  /*e6d0*/  HFMA2 R21, -RZ, RZ, 0, 0 ;  /* 0x00000000ff157431 */ /* 0x000fe400000001ff */
[----:B------:R-:W-:Y:S01]  /*e6e0*/  FADD R0, R3, R20 ;  /* 0x0000001403007221 */ /* 0x000fe20000000000 */
[----:B------:R-:W-:Y:S02]  /*e6f0*/  IMAD.MOV.U32 R20, RZ, RZ, R11 ;  /* 0x000000ffff147224 */ /* 0x000fe400078e000b */
[C---:B------:R-:W-:Y:S01]  /*e700*/  FFMA R227, R26.reuse, R22, R227 ;  /* 0x000000161ae37223 */ /* 0x040fe200000000e3 */
[C---:B------:R-:W-:Y:S01]  /*e710*/  FFMA R229, R26.reuse, R23, R229 ;  /* 0x000000171ae57223 */ /* 0x040fe200000000e5 */
[C---:B------:R-:W-:Y:S01]  /*e720*/  FFMA R228, R26.reuse, R24, R228 ;  /* 0x000000181ae47223 */ /* 0x040fe200000000e4 */
[----:B------:R-:W-:Y:S01]  /*e730*/  FFMA R226, R26, R25, R226 ;  /* 0x000000191ae27223 */ /* 0x000fe200000000e2 */
[C---:B------:R-:W-:Y:S01]  /*e740*/  FFMA R28, R27.reuse, R22, R28 ;  /* 0x000000161b1c7223 */ /* 0x040fe2000000001c */
[----:B------:R-:W-:Y:S01]  /*e750*/  FFMA R2, R27, R24, R2 ;  /* 0x000000181b027223 */ /* 0x000fe20000000002 */
[----:B------:R-:W-:Y:S01]  /*e760*/  FADD R13, R227, R13 ;  /* 0x0000000de30d7221 */ /* 0x000fe20000000000 */
[----:B------:R-:W-:Y:S01]  /*e770*/  FADD R14, R229, R14 ;  /* 0x0000000ee50e7221 */ /* 0x000fe20000000000 */
[----:B------:R-:W-:Y:S01]  /*e780*/  FADD R4, R228, R17 ;  /* 0x00000011e4047221 */ /* 0x000fe20000000000 */
[----:B------:R-:W-:Y:S01]  /*e790*/  FADD R18, R226, R18 ;  /* 0x00000012e2127221 */ /* 0x000fe20000000000 */
[----:B------:R-:W-:Y:S01]  /*e7a0*/  FADD R15, R28, R15 ;  /* 0x0000000f1c0f7221 */ /* 0x000fe20000000000 */
[----:B------:R-:W-:Y:S01]  /*e7b0*/  FADD R2, R2, R19 ;  /* 0x0000001302027221 */ /* 0x000fe20000000000 */
[----:B------:R-:W-:Y:S06]  /*e7c0*/  RET.REL.NODEC R20 `(_ZN7cutlass6KernelINS_4gemm6kernel18GemmSplitKParallelINS1_11threadblock12MmaPipelinedINS1_9GemmShapeILi128ELi128ELi32EEENS_9transform11threadblock22PredicatedTileIteratorINS_11MatrixShapeILi128ELi32EEENS_6half_tENS_6layout11ColumnMajorELi1ENS8_29PitchLinearWarpRakedThreadMapINS_16PitchLinearShapeILi128ELi32EEELi128ENSH_ILi8ELi4EEELi8EEELi8ELb0ENSE_9NoPermuteEEENS9_19RegularTileIteratorISC_SD_NSE_45ColumnMajorVoltaTensorOpMultiplicandCongruousILi16EEELi1ESK_Li16EEENSA_INSB_ILi32ELi128EEESD_NSE_8RowMajorELi0ESK_Li8ELb0ESL_EENSN_ISR_SD_NSE_43RowMajorVoltaTensorOpMultiplicandBCongruousILi16EEELi0ESK_Li16EEEfSS_NS4_9MmaPolicyINS1_4warp16MmaVoltaTensorOpINS6_ILi64ELi64ELi32EEESD_SP_SD_SV_fSS_NSY_17MmaTensorOpPolicyINS_4arch3MmaINS6_ILi16ELi16ELi4EEELi32ESD_SF_SD_SS_fSS_NS12_13OpMultiplyAddEEENSB_ILi1ELi1EEEEEbEENSB_ILi0ELi0EEES1A_Li1EEENS_21NumericArrayConverterISD_SD_Li32ELNS_15FloatRoundStyleE2ENS8_6thread14UnaryTransform8IdentityEEES1H_bEENS_8epilogue11threadblock8EpilogueIS7_S19_Li1ENS1K_22PredicatedTileIteratorINS1K_26OutputTileOptimalThreadMapINS1K_15OutputTileShapeILi128ELi4ELi4ELi2ELi1EEENS1O_ILi1ELi2ELi2ELi1ELi4EEELi128ELi4ELi32EEEfLb0ESL_Lb0EEENS1J_4warp29FragmentIteratorVoltaTensorOpIS10_NS6_ILi32ELi32ELi4EEEfSS_EENS1T_25TileIteratorVoltaTensorOpIS10_S1V_fSS_EENS1K_18SharedLoadIteratorINS1R_18CompactedThreadMapEfLi8EEENS1J_6thread7ConvertIfLi4EfLS1D_2EEENSB_ILi0ELi2EEELi1ELi1EEENS4_38GemmSplitKHorizontalThreadblockSwizzleEEEEEvNT_6ParamsE) ;  /* 0xffffff18140c7950 */ /* 0x000fec0003c3ffff */
        .weak           $__internal_2_$__cuda_sm_8x_mma_shfl_f16
        .type           $__internal_2_$__cuda_sm_8x_mma_shfl_f16,@function
        .size           $__internal_2_$__cuda_sm_8x_mma_shfl_f16,(.L_x_44 - $__internal_2_$__cuda_sm_8x_mma_shfl_f16)
$__internal_2_$__cuda_sm_8x_mma_shfl_f16:
[----:B------:R-:W0:Y:S01]  /*e7d0*/  S2R R2, SR_LANEID ;  /* 0x0000000000027919 */ /* 0x000e220000000000 */
[----:B------:R-:W-:Y:S02]  /*e7e0*/  PRMT R29, R23, 0x7632, R23 ;  /* 0x00007632171d7816 */ /* 0x000fe40000000017 */
[C-C-:B------:R-:W-:Y:S02]  /*e7f0*/  PRMT R25, R3.reuse, 0x7632, R3.reuse ;  /* 0x0000763203197816 */ /* 0x140fe40000000003 */
[----:B------:R-:W-:Y:S02]  /*e800*/  PRMT R26, R3, 0x5410, R3 ;  /* 0x00005410031a7816 */ /* 0x000fe40000000003 */
[----:B------:R-:W-:Y:S02]  /*e810*/  PRMT R222, R23, 0x5410, R23 ;  /* 0x0000541017de7816 */ /* 0x000fe40000000017 */
[C---:B0-----:R-:W-:Y:S02]  /*e820*/  LOP3.LUT R223, R2.reuse, 0x1, RZ, 0x3c, !PT ;  /* 0x0000000102df7812 */ /* 0x041fe400078e3cff */
[----:B------:R-:W-:-:S03]  /*e830*/  LOP3.LUT R3, R2, 0x1, RZ, 0xc0, !PT ;  /* 0x0000000102037812 */ /* 0x000fc600078ec0ff */
[----:B------:R-:W0:Y:S01]  /*e840*/  SHFL.IDX PT, R23, R25, R223, 0x1f ;  /* 0x00001fdf19177589 */ /* 0x000e2200000e0000 */
[----:B------:R-:W-:Y:S02]  /*e850*/  ISETP.NE.U32.AND P0, PT, R3, 0x1, PT ;  /* 0x000000010300780c */ /* 0x000fe40003f05070 */
[----:B------:R-:W-:Y:S01]  /*e860*/  LOP3.LUT R3, R2, 0x2, RZ, 0x3c, !PT ;  /* 0x0000000202037812 */ /* 0x000fe200078e3cff */
[----:B------:R-:W1:Y:S01]  /*e870*/  SHFL.IDX PT, R24, R26, R223, 0x1f ;  /* 0x00001fdf1a187589 */ /* 0x000e6200000e0000 */
[----:B------:R-:W-:-:S03]  /*e880*/  SHF.R.U32.HI R2, RZ, 0x1, R2 ;  /* 0x00000001ff027819 */ /* 0x000fc60000011602 */
[----:B------:R-:W2:Y:S01]  /*e890*/  SHFL.IDX PT, R27, R29, R223, 0x1f ;  /* 0x00001fdf1d1b7589 */ /* 0x000ea200000e0000 */
[----:B------:R-:W-:-:S03]  /*e8a0*/  LOP3.LUT R2, R2, 0x1, RZ, 0xc0, !PT ;  /* 0x0000000102027812 */ /* 0x000fc600078ec0ff */
[----:B------:R-:W3:Y:S01]  /*e8b0*/  SHFL.IDX PT, R28, R222, R223, 0x1f ;  /* 0x00001fdfde1c7589 */ /* 0x000ee200000e0000 */
[----:B0-----:R-:W-:Y:S02]  /*e8c0*/  SEL R23, R23, R26, !P0 ;  /* 0x0000001a17177207 */ /* 0x001fe40004000000 */
[----:B-1----:R-:W-:-:S03]  /*e8d0*/  SEL R24, R25, R24, !P0 ;  /* 0x0000001819187207 */ /* 0x002fc60004000000 */
[----:B------:R-:W0:Y:S01]  /*e8e0*/  SHFL.IDX PT, R26, R23, R3, 0x1f ;  /* 0x00001f03171a7589 */ /* 0x000e2200000e0000 */
[----:B--2---:R-:W-:-:S03]  /*e8f0*/  SEL R27, R27, R222, !P0 ;  /* 0x000000de1b1b7207 */ /* 0x004fc60004000000 */
[----:B------:R-:W1:Y:S01]  /*e900*/  SHFL.IDX PT, R25, R24, R3, 0x1f ;  /* 0x00001f0318197589 */ /* 0x000e6200000e0000 */
[----:B---3--:R-:W-:-:S03]  /*e910*/  SEL R29, R29, R28, !P0 ;  /* 0x0000001c1d1d7207 */ /* 0x008fc60004000000 */
[----:B------:R-:W2:Y:S01]  /*e920*/  SHFL.IDX PT, R28, R27, R3, 0x1f ;  /* 0x00001f031b1c7589 */ /* 0x000ea200000e0000 */
[----:B------:R-:W-:-:S03]  /*e930*/  ISETP.NE.U32.AND P0, PT, R2, 0x1, PT ;  /* 0x000000010200780c */ /* 0x000fc60003f05070 */
[----:B------:R-:W3:Y:S01]  /*e940*/  SHFL.IDX PT, R3, R29, R3, 0x1f ;  /* 0x00001f031d037589 */ /* 0x000ee200000e0000 */
[----:B0-----:R-:W-:Y:S02]  /*e950*/  SEL R26, R26, R27, !P0 ;  /* 0x0000001b1a1a7207 */ /* 0x001fe40004000000 */
[----:B-1----:R-:W-:Y:S02]  /*e960*/  SEL R25, R25, R29, !P0 ;  /* 0x0000001d19197207 */ /* 0x002fe40004000000 */
[----:B--2---:R-:W-:Y:S02]  /*e970*/  SEL R2, R23, R28, !P0 ;  /* 0x0000001c17027207 */ /* 0x004fe40004000000 */
[----:B---3--:R-:W-:Y:S02]  /*e980*/  SEL R24, R24, R3, !P0 ;  /* 0x0000000318187207 */ /* 0x008fe40004000000 */
[----:B------:R-:W-:Y:S02]  /*e990*/  PRMT R3, R26, 0x5410, R25 ;  /* 0x000054101a037816 */ /* 0x000fe40000000019 */
[----:B------:R-:W-:Y:S01]  /*e9a0*/  PRMT R2, R2, 0x5410, R24 ;  /* 0x0000541002027816 */ /* 0x000fe20000000018 */
[----:B------:R-:W-:Y:S01]  /*e9b0*/  IMAD.MOV.U32 R24, RZ, RZ, R4 ;  /* 0x000000ffff187224 */ /* 0x000fe200078e0004 */
[----:B------:R-:W-:-:S04]  /*e9c0*/  MOV R25, 0x0 ;  /* 0x0000000000197802 */ /* 0x000fc80000000f00 */
[----:B------:R-:W-:Y:S05]  /*e9d0*/  RET.REL.NODEC R24 `(_ZN7cutlass6KernelINS_4gemm6kernel18GemmSplitKParallelINS1_11threadblock12MmaPipelinedINS1_9GemmShapeILi128ELi128ELi32EEENS_9transform11threadblock22PredicatedTileIteratorINS_11MatrixShapeILi128ELi32EEENS_6half_tENS_6layout11ColumnMajorELi1ENS8_29PitchLinearWarpRakedThreadMapINS_16PitchLinearShapeILi128ELi32EEELi128ENSH_ILi8ELi4EEELi8EEELi8ELb0ENSE_9NoPermuteEEENS9_19RegularTileIteratorISC_SD_NSE_45ColumnMajorVoltaTensorOpMultiplicandCongruousILi16EEELi1ESK_Li16EEENSA_INSB_ILi32ELi128EEESD_NSE_8RowMajorELi0ESK_Li8ELb0ESL_EENSN_ISR_SD_NSE_43RowMajorVoltaTensorOpMultiplicandBCongruousILi16EEELi0ESK_Li16EEEfSS_NS4_9MmaPolicyINS1_4warp16MmaVoltaTensorOpINS6_ILi64ELi64ELi32EEESD_SP_SD_SV_fSS_NSY_17MmaTensorOpPolicyINS_4arch3MmaINS6_ILi16ELi16ELi4EEELi32ESD_SF_SD_SS_fSS_NS12_13OpMultiplyAddEEENSB_ILi1ELi1EEEEEbEENSB_ILi0ELi0EEES1A_Li1EEENS_21NumericArrayConverterISD_SD_Li32ELNS_15FloatRoundStyleE2ENS8_6thread14UnaryTransform8IdentityEEES1H_bEENS_8epilogue11threadblock8EpilogueIS7_S19_Li1ENS1K_22PredicatedTileIteratorINS1K_26OutputTileOptimalThreadMapINS1K_15OutputTileShapeILi128ELi4ELi4ELi2ELi1EEENS1O_ILi1ELi2ELi2ELi1ELi4EEELi128ELi4ELi32EEEfLb0ESL_Lb0EEENS1J_4warp29FragmentIteratorVoltaTensorOpIS10_NS6_ILi32ELi32ELi4EEEfSS_EENS1T_25TileIteratorVoltaTensorOpIS10_S1V_fSS_EENS1K_18SharedLoadIteratorINS1R_18CompactedThreadMapEfLi8EEENS1J_6thread7ConvertIfLi4EfLS1D_2EEENSB_ILi0ELi2EEELi1ELi1EEENS4_38GemmSplitKHorizontalThreadblockSwizzleEEEEEvNT_6ParamsE) ;  /* 0xffffff1418887950 */ /* 0x000fea0003c3ffff */
.L_x_42:
        /* <DEDUP_REMOVED lines=10> */
.L_x_44:


//--------------------- .nv.shared._ZN7cutlass9reference6device6kernel4GemmINS_9TensorRefINS_6half_tENS_6layout11ColumnMajorEEENS4_IS5_NS6_8RowMajorEEENS4_IfS9_EEffNS_11MatrixShapeILi4ELi4EEENS_12multiply_addIfffEENS_16NumericConverterIffLNS_15FloatRoundStyleE2EEEEEvNS_4gemm9GemmCoordET2_T_T0_SL_T1_SO_T3_ --------------------------
	.section	.nv.shared._ZN7cutlass9reference6device6kernel4GemmINS_9TensorRefINS_6half_tENS_6layout11ColumnMajorEEENS4_IS5_NS6_8RowMajorEEENS4_IfS9_EEffNS_11MatrixShapeILi4ELi4EEENS_12multiply_addIfffEENS_16NumericConverterIffLNS_15FloatRoundStyleE2EEEEEvNS_4gemm9GemmCoordET2_T_T0_SL_T1_SO_T3_,"aw",@nobits
	.sectionflags	@""
	.align	16
	.zero		1024


//--------------------- .nv.shared.reserved.0     --------------------------
	.section	.nv.shared.reserved.0,"aw",@nobits
	.weak		__nv_reservedSMEM_offset_0_alias
	.size		__nv_reservedSMEM_offset_0_alias, 0, 64
	.other		__nv_reservedSMEM_offset_0_alias,@"STO_CUDA_RESERVED_SHARED STV_DEFAULT"
__nv_reservedSMEM_offset_0_alias:
	.zero		0
	.zero		64


//--------------------- .nv.global                --------------------------
	.section	.nv.global,"aw",@nobits
.nv.global:
	.type		_ZN33_INTERNAL_5f045e10_4_k_cu__Z3runv4cute1_E,@object
	.size		_ZN33_INTERNAL_5f045e10_4_k_cu__Z3runv4cute1_E,(_ZN33_INTERNAL_5f045e10_4_k_cu__Z3runv4cuda3std3__45__cpo6cbeginE - _ZN33_INTERNAL_5f045e10_4_k_cu__Z3runv4cute1_E)
_ZN33_INTERNAL_5f045e10_4_k_cu__Z3runv4cute1_E:
	.zero		1
	.type		_ZN33_INTERNAL_5f045e10_4_k_cu__Z3runv4cuda3std3__45__cpo6cbeginE,@object
	.size		_ZN33_INTERNAL_5f045e10_4_k_cu__Z3runv4cuda3std3__45__cpo6cbeginE,(_ZN33_INTERNAL_5f045e10_4_k_cu__Z3runv4cuda3std3__48in_placeE - _ZN33_INTERNAL_5f045e10_4_k_cu__Z3runv4cuda3std3__45__cpo6cbeginE)
_ZN33_INTERNAL_5f045e10_4_k_cu__Z3runv4cuda3std3__45__cpo6cbeginE:
	.zero		1
	.type		_ZN33_INTERNAL_5f045e10_4_k_cu__Z3runv4cuda3std3__48in_placeE,@object
	.size		_ZN33_INTERNAL_5f045e10_4_k_cu__Z3runv4cuda3std3__48in_placeE,(_ZN33_INTERNAL_5f045e10_4_k_cu__Z3runv4cuda3std6ranges3__45__cpo9iter_moveE - _ZN33_INTERNAL_5f045e10_4_k_cu__Z3runv4cuda3std3__48in_placeE)
_ZN33_INTERNAL_5f045e10_4_k_cu__Z3runv4cuda3std3__48in_placeE:
	.zero		1
	.type		_ZN33_INTERNAL_5f045e10_4_k_cu__Z3runv4cuda3std6ranges3__45__cpo9iter_moveE,@object
	.size		_ZN33_INTERNAL_5f045e10_4_k_cu__Z3runv4cuda3std6ranges3__45__cpo9iter_moveE,(_ZN33_INTERNAL_5f045e10_4_k_cu__Z3runv4cuda3std3__45__cpo5beginE - _ZN33_INTERNAL_5f045e10_4_k_cu__Z3runv4cuda3std6ranges3__45__cpo9iter_moveE)
_ZN33_INTERNAL_5f045e10_4_k_cu__Z3runv4cuda3std6ranges3__45__cpo9iter_moveE:
	.zero		1
	.type		_ZN33_INTERNAL_5f045e10_4_k_cu__Z3runv4cuda3std3__45__cpo5beginE,@object
	.size		_ZN33_INTERNAL_5f045e10_4_k_cu__Z3runv4cuda3std3__45__cpo5beginE,(_ZN33_INTERNAL_5f045e10_4_k_cu__Z3runv4cuda3std3__435_GLOBAL__N__5f045e10_4_k_cu__Z3runv6ignoreE - _ZN33_INTERNAL_5f045e10_4_k_cu__Z3runv4cuda3std3__45__cpo5beginE)
_ZN33_INTERNAL_5f045e10_4_k_cu__Z3runv4cuda3std3__45__cpo5beginE:
	.zero		1
	.type		_ZN33_INTERNAL_5f045e10_4_k_cu__Z3runv4cuda3std3__435_GLOBAL__N__5f045e10_4_k_cu__Z3runv6ignoreE,@object
	.size		_ZN33_INTERNAL_5f045e10_4_k_cu__Z3runv4cuda3std3__435_GLOBAL__N__5f045e10_4_k_cu__Z3runv6ignoreE,(_ZN33_INTERNAL_5f045e10_4_k_cu__Z3runv4cute7productE - _ZN33_INTERNAL_5f045e10_4_k_cu__Z3runv4cuda3std3__435_GLOBAL__N__5f045e10_4_k_cu__Z3runv6ignoreE)
_ZN33_INTERNAL_5f045e10_4_k_cu__Z3runv4cuda3std3__435_GLOBAL__N__5f045e10_4_k_cu__Z3runv6ignoreE:
	.zero		1
	.type		_ZN33_INTERNAL_5f045e10_4_k_cu__Z3runv4cute7productE,@object
	.size		_ZN33_INTERNAL_5f045e10_4_k_cu__Z3runv4cute7productE,(_ZN33_INTERNAL_5f045e10_4_k_cu__Z3runv4cuda3std3__45__cpo3endE - _ZN33_INTERNAL_5f045e10_4_k_cu__Z3runv4cute7productE)
_ZN33_INTERNAL_5f045e10_4_k_cu__Z3runv4cute7productE:
	.zero		1
	.type		_ZN33_INTERNAL_5f045e10_4_k_cu__Z3runv4cuda3std3__45__cpo3endE,@object
	.size		_ZN33_INTERNAL_5f045e10_4_k_cu__Z3runv4cuda3std3__45__cpo3endE,(_ZN33_INTERNAL_5f045e10_4_k_cu__Z3runv4cuda3std3__419piecewise_constructE - _ZN33_INTERNAL_5f045e10_4_k_cu__Z3runv4cuda3std3__45__cpo3endE)
_ZN33_INTERNAL_5f045e10_4_k_cu__Z3runv4cuda3std3__45__cpo3endE:
	.zero		1
	.type		_ZN33_INTERNAL_5f045e10_4_k_cu__Z3runv4cuda3std3__419piecewise_constructE,@object
	.size		_ZN33_INTERNAL_5f045e10_4_k_cu__Z3runv4cuda3std3__419piecewise_constructE,(_ZN33_INTERNAL_5f045e10_4_k_cu__Z3runv4cuda3std3__45__cpo4cendE - _ZN33_INTERNAL_5f045e10_4_k_cu__Z3runv4cuda3std3__419piecewise_constructE)
_ZN33_INTERNAL_5f045e10_4_k_cu__Z3runv4cuda3std3__419piecewise_constructE:
	.zero		1
	.type		_ZN33_INTERNAL_5f045e10_4_k_cu__Z3runv4cuda3std3__45__cpo4cendE,@object
	.size		_ZN33_INTERNAL_5f045e10_4_k_cu__Z3runv4cuda3std3__45__cpo4cendE,(_ZN33_INTERNAL_5f045e10_4_k_cu__Z3runv4cuda3std6ranges3__45__cpo4swapE - _ZN33_INTERNAL_5f045e10_4_k_cu__Z3runv4cuda3std3__45__cpo4cendE)
_ZN33_INTERNAL_5f045e10_4_k_cu__Z3runv4cuda3std3__45__cpo4cendE:
	.zero		1
	.type		_ZN33_INTERNAL_5f045e10_4_k_cu__Z3runv4cuda3std6ranges3__45__cpo4swapE,@object
	.size		_ZN33_INTERNAL_5f045e10_4_k_cu__Z3runv4cuda3std6ranges3__45__cpo4swapE,(.L_7 - _ZN33_INTERNAL_5f045e10_4_k_cu__Z3runv4cuda3std6ranges3__45__cpo4swapE)
_ZN33_INTERNAL_5f045e10_4_k_cu__Z3runv4cuda3std6ranges3__45__cpo4swapE:
	.zero		1
.L_7:


//--------------------- .nv.shared._ZN7cutlass6KernelINS_9reduction6kernel12ReduceSplitKINS_11MatrixShapeILi4ELi128EEENS_8epilogue6thread17LinearCombinationIfLi4EffLNS7_9ScaleType4KindE0ELNS_15FloatRoundStyleE2EfEENS1_6thread9ReduceAddIffLi4EEELi4EEEEEvNT_6ParamsE --------------------------
	.section	.nv.shared._ZN7cutlass6KernelINS_9reduction6kernel12ReduceSplitKINS_11MatrixShapeILi4ELi128EEENS_8epilogue6thread17LinearCombinationIfLi4EffLNS7_9ScaleType4KindE0ELNS_15FloatRoundStyleE2EfEENS1_6thread9ReduceAddIffLi4EEELi4EEEEEvNT_6ParamsE,"aw",@nobits
	.sectionflags	@""
	.align	16
	.zero		1024


//--------------------- .nv.shared._ZN7cutlass6KernelINS_4gemm6kernel18GemmSplitKParallelINS1_11threadblock12MmaPipelinedINS1_9GemmShapeILi128ELi128ELi32EEENS_9transform11threadblock22PredicatedTileIteratorINS_11MatrixShapeILi128ELi32EEENS_6half_tENS_6layout11ColumnMajorELi1ENS8_29PitchLinearWarpRakedThreadMapINS_16PitchLinearShapeILi128ELi32EEELi128ENSH_ILi8ELi4EEELi8EEELi8ELb0ENSE_9NoPermuteEEENS9_19RegularTileIteratorISC_SD_NSE_45ColumnMajorVoltaTensorOpMultiplicandCongruousILi16EEELi1ESK_Li16EEENSA_INSB_ILi32ELi128EEESD_NSE_8RowMajorELi0ESK_Li8ELb0ESL_EENSN_ISR_SD_NSE_43RowMajorVoltaTensorOpMultiplicandBCongruousILi16EEELi0ESK_Li16EEEfSS_NS4_9MmaPolicyINS1_4warp16MmaVoltaTensorOpINS6_ILi64ELi64ELi32EEESD_SP_SD_SV_fSS_NSY_17MmaTensorOpPolicyINS_4arch3MmaINS6_ILi16ELi16ELi4EEELi32ESD_SF_SD_SS_fSS_NS12_13OpMultiplyAddEEENSB_ILi1ELi1EEEEEbEENSB_ILi0ELi0EEES1A_Li1EEENS_21NumericArrayConverterISD_SD_Li32ELNS_15FloatRoundStyleE2ENS8_6thread14UnaryTransform8IdentityEEES1H_bEENS_8epilogue11threadblock8EpilogueIS7_S19_Li1ENS1K_22PredicatedTileIteratorINS1K_26OutputTileOptimalThreadMapINS1K_15OutputTileShapeILi128ELi4ELi4ELi2ELi1EEENS1O_ILi1ELi2ELi2ELi1ELi4EEELi128ELi4ELi32EEEfLb0ESL_Lb0EEENS1J_4warp29FragmentIteratorVoltaTensorOpIS10_NS6_ILi32ELi32ELi4EEEfSS_EENS1T_25TileIteratorVoltaTensorOpIS10_S1V_fSS_EENS1K_18SharedLoadIteratorINS1R_18CompactedThreadMapEfLi8EEENS1J_6thread7ConvertIfLi4EfLS1D_2EEENSB_ILi0ELi2EEELi1ELi1EEENS4_38GemmSplitKHorizontalThreadblockSwizzleEEEEEvNT_6ParamsE --------------------------
	.section	.nv.shared._ZN7cutlass6KernelINS_4gemm6kernel18GemmSplitKParallelINS1_11threadblock12MmaPipelinedINS1_9GemmShapeILi128ELi128ELi32EEENS_9transform11threadblock22PredicatedTileIteratorINS_11MatrixShapeILi128ELi32EEENS_6half_tENS_6layout11ColumnMajorELi1ENS8_29PitchLinearWarpRakedThreadMapINS_16PitchLinearShapeILi128ELi32EEELi128ENSH_ILi8ELi4EEELi8EEELi8ELb0ENSE_9NoPermuteEEENS9_19RegularTileIteratorISC_SD_NSE_45ColumnMajorVoltaTensorOpMultiplicandCongruousILi16EEELi1ESK_Li16EEENSA_INSB_ILi32ELi128EEESD_NSE_8RowMajorELi0ESK_Li8ELb0ESL_EENSN_ISR_SD_NSE_43RowMajorVoltaTensorOpMultiplicandBCongruousILi16EEELi0ESK_Li16EEEfSS_NS4_9MmaPolicyINS1_4warp16MmaVoltaTensorOpINS6_ILi64ELi64ELi32EEESD_SP_SD_SV_fSS_NSY_17MmaTensorOpPolicyINS_4arch3MmaINS6_ILi16ELi16ELi4EEELi32ESD_SF_SD_SS_fSS_NS12_13OpMultiplyAddEEENSB_ILi1ELi1EEEEEbEENSB_ILi0ELi0EEES1A_Li1EEENS_21NumericArrayConverterISD_SD_Li32ELNS_15FloatRoundStyleE2ENS8_6thread14UnaryTransform8IdentityEEES1H_bEENS_8epilogue11threadblock8EpilogueIS7_S19_Li1ENS1K_22PredicatedTileIteratorINS1K_26OutputTileOptimalThreadMapINS1K_15OutputTileShapeILi128ELi4ELi4ELi2ELi1EEENS1O_ILi1ELi2ELi2ELi1ELi4EEELi128ELi4ELi32EEEfLb0ESL_Lb0EEENS1J_4warp29FragmentIteratorVoltaTensorOpIS10_NS6_ILi32ELi32ELi4EEEfSS_EENS1T_25TileIteratorVoltaTensorOpIS10_S1V_fSS_EENS1K_18SharedLoadIteratorINS1R_18CompactedThreadMapEfLi8EEENS1J_6thread7ConvertIfLi4EfLS1D_2EEENSB_ILi0ELi2EEELi1ELi1EEENS4_38GemmSplitKHorizontalThreadblockSwizzleEEEEEvNT_6ParamsE,"aw",@nobits
	.sectionflags	@""
	.align	16
	.zero		1024


//--------------------- .nv.constant0._ZN7cutlass9reference6device6kernel4GemmINS_9TensorRefINS_6half_tENS_6layout11ColumnMajorEEENS4_IS5_NS6_8RowMajorEEENS4_IfS9_EEffNS_11MatrixShapeILi4ELi4EEENS_12multiply_addIfffEENS_16NumericConverterIffLNS_15FloatRoundStyleE2EEEEEvNS_4gemm9GemmCoordET2_T_T0_SL_T1_SO_T3_ --------------------------
	.section	.nv.constant0._ZN7cutlass9reference6device6kernel4GemmINS_9TensorRefINS_6half_tENS_6layout11ColumnMajorEEENS4_IS5_NS6_8RowMajorEEENS4_IfS9_EEffNS_11MatrixShapeILi4ELi4EEENS_12multiply_addIfffEENS_16NumericConverterIffLNS_15FloatRoundStyleE2EEEEEvNS_4gemm9GemmCoordET2_T_T0_SL_T1_SO_T3_,"a",@progbits
	.sectionflags	@""
	.align	4
.nv.constant0._ZN7cutlass9reference6device6kernel4GemmINS_9TensorRefINS_6half_tENS_6layout11ColumnMajorEEENS4_IS5_NS6_8RowMajorEEENS4_IfS9_EEffNS_11MatrixShapeILi4ELi4EEENS_12multiply_addIfffEENS_16NumericConverterIffLNS_15FloatRoundStyleE2EEEEEvNS_4gemm9GemmCoordET2_T_T0_SL_T1_SO_T3_:
	.zero		988


//--------------------- .nv.constant0._ZN7cutlass6KernelINS_9reduction6kernel12ReduceSplitKINS_11MatrixShapeILi4ELi128EEENS_8epilogue6thread17LinearCombinationIfLi4EffLNS7_9ScaleType4KindE0ELNS_15FloatRoundStyleE2EfEENS1_6thread9ReduceAddIffLi4EEELi4EEEEEvNT_6ParamsE --------------------------
	.section	.nv.constant0._ZN7cutlass6KernelINS_9reduction6kernel12ReduceSplitKINS_11MatrixShapeILi4ELi128EEENS_8epilogue6thread17LinearCombinationIfLi4EffLNS7_9ScaleType4KindE0ELNS_15FloatRoundStyleE2EfEENS1_6thread9ReduceAddIffLi4EEELi4EEEEEvNT_6ParamsE,"a",@progbits
	.sectionflags	@""
	.align	4
.nv.constant0._ZN7cutlass6KernelINS_9reduction6kernel12ReduceSplitKINS_11MatrixShapeILi4ELi128EEENS_8epilogue6thread17LinearCombinationIfLi4EffLNS7_9ScaleType4KindE0ELNS_15FloatRoundStyleE2EfEENS1_6thread9ReduceAddIffLi4EEELi4EEEEEvNT_6ParamsE:
	.zero		1016


//--------------------- .nv.constant0._ZN7cutlass6KernelINS_4gemm6kernel18GemmSplitKParallelINS1_11threadblock12MmaPipelinedINS1_9GemmShapeILi128ELi128ELi32EEENS_9transform11threadblock22PredicatedTileIteratorINS_11MatrixShapeILi128ELi32EEENS_6half_tENS_6layout11ColumnMajorELi1ENS8_29PitchLinearWarpRakedThreadMapINS_16PitchLinearShapeILi128ELi32EEELi128ENSH_ILi8ELi4EEELi8EEELi8ELb0ENSE_9NoPermuteEEENS9_19RegularTileIteratorISC_SD_NSE_45ColumnMajorVoltaTensorOpMultiplicandCongruousILi16EEELi1ESK_Li16EEENSA_INSB_ILi32ELi128EEESD_NSE_8RowMajorELi0ESK_Li8ELb0ESL_EENSN_ISR_SD_NSE_43RowMajorVoltaTensorOpMultiplicandBCongruousILi16EEELi0ESK_Li16EEEfSS_NS4_9MmaPolicyINS1_4warp16MmaVoltaTensorOpINS6_ILi64ELi64ELi32EEESD_SP_SD_SV_fSS_NSY_17MmaTensorOpPolicyINS_4arch3MmaINS6_ILi16ELi16ELi4EEELi32ESD_SF_SD_SS_fSS_NS12_13OpMultiplyAddEEENSB_ILi1ELi1EEEEEbEENSB_ILi0ELi0EEES1A_Li1EEENS_21NumericArrayConverterISD_SD_Li32ELNS_15FloatRoundStyleE2ENS8_6thread14UnaryTransform8IdentityEEES1H_bEENS_8epilogue11threadblock8EpilogueIS7_S19_Li1ENS1K_22PredicatedTileIteratorINS1K_26OutputTileOptimalThreadMapINS1K_15OutputTileShapeILi128ELi4ELi4ELi2ELi1EEENS1O_ILi1ELi2ELi2ELi1ELi4EEELi128ELi4ELi32EEEfLb0ESL_Lb0EEENS1J_4warp29FragmentIteratorVoltaTensorOpIS10_NS6_ILi32ELi32ELi4EEEfSS_EENS1T_25TileIteratorVoltaTensorOpIS10_S1V_fSS_EENS1K_18SharedLoadIteratorINS1R_18CompactedThreadMapEfLi8EEENS1J_6thread7ConvertIfLi4EfLS1D_2EEENSB_ILi0ELi2EEELi1ELi1EEENS4_38GemmSplitKHorizontalThreadblockSwizzleEEEEEvNT_6ParamsE --------------------------
	.section	.nv.constant0._ZN7cutlass6KernelINS_4gemm6kernel18GemmSplitKParallelINS1_11threadblock12MmaPipelinedINS1_9GemmShapeILi128ELi128ELi32EEENS_9transform11threadblock22PredicatedTileIteratorINS_11MatrixShapeILi128ELi32EEENS_6half_tENS_6layout11ColumnMajorELi1ENS8_29PitchLinearWarpRakedThreadMapINS_16PitchLinearShapeILi128ELi32EEELi128ENSH_ILi8ELi4EEELi8EEELi8ELb0ENSE_9NoPermuteEEENS9_19RegularTileIteratorISC_SD_NSE_45ColumnMajorVoltaTensorOpMultiplicandCongruousILi16EEELi1ESK_Li16EEENSA_INSB_ILi32ELi128EEESD_NSE_8RowMajorELi0ESK_Li8ELb0ESL_EENSN_ISR_SD_NSE_43RowMajorVoltaTensorOpMultiplicandBCongruousILi16EEELi0ESK_Li16EEEfSS_NS4_9MmaPolicyINS1_4warp16MmaVoltaTensorOpINS6_ILi64ELi64ELi32EEESD_SP_SD_SV_fSS_NSY_17MmaTensorOpPolicyINS_4arch3MmaINS6_ILi16ELi16ELi4EEELi32ESD_SF_SD_SS_fSS_NS12_13OpMultiplyAddEEENSB_ILi1ELi1EEEEEbEENSB_ILi0ELi0EEES1A_Li1EEENS_21NumericArrayConverterISD_SD_Li32ELNS_15FloatRoundStyleE2ENS8_6thread14UnaryTransform8IdentityEEES1H_bEENS_8epilogue11threadblock8EpilogueIS7_S19_Li1ENS1K_22PredicatedTileIteratorINS1K_26OutputTileOptimalThreadMapINS1K_15OutputTileShapeILi128ELi4ELi4ELi2ELi1EEENS1O_ILi1ELi2ELi2ELi1ELi4EEELi128ELi4ELi32EEEfLb0ESL_Lb0EEENS1J_4warp29FragmentIteratorVoltaTensorOpIS10_NS6_ILi32ELi32ELi4EEEfSS_EENS1T_25TileIteratorVoltaTensorOpIS10_S1V_fSS_EENS1K_18SharedLoadIteratorINS1R_18CompactedThreadMapEfLi8EEENS1J_6thread7ConvertIfLi4EfLS1D_2EEENSB_ILi0ELi2EEELi1ELi1EEENS4_38GemmSplitKHorizontalThreadblockSwizzleEEEEEvNT_6ParamsE,"a",@progbits
	.sectionflags	@""
	.align	4
.nv.constant0._ZN7cutlass6KernelINS_4gemm6kernel18GemmSplitKParallelINS1_11threadblock12MmaPipelinedINS1_9GemmShapeILi128ELi128ELi32EEENS_9transform11threadblock22PredicatedTileIteratorINS_11MatrixShapeILi128ELi32EEENS_6half_tENS_6layout11ColumnMajorELi1ENS8_29PitchLinearWarpRakedThreadMapINS_16PitchLinearShapeILi128ELi32EEELi128ENSH_ILi8ELi4EEELi8EEELi8ELb0ENSE_9NoPermuteEEENS9_19RegularTileIteratorISC_SD_NSE_45ColumnMajorVoltaTensorOpMultiplicandCongruousILi16EEELi1ESK_Li16EEENSA_INSB_ILi32ELi128EEESD_NSE_8RowMajorELi0ESK_Li8ELb0ESL_EENSN_ISR_SD_NSE_43RowMajorVoltaTensorOpMultiplicandBCongruousILi16EEELi0ESK_Li16EEEfSS_NS4_9MmaPolicyINS1_4warp16MmaVoltaTensorOpINS6_ILi64ELi64ELi32EEESD_SP_SD_SV_fSS_NSY_17MmaTensorOpPolicyINS_4arch3MmaINS6_ILi16ELi16ELi4EEELi32ESD_SF_SD_SS_fSS_NS12_13OpMultiplyAddEEENSB_ILi1ELi1EEEEEbEENSB_ILi0ELi0EEES1A_Li1EEENS_21NumericArrayConverterISD_SD_Li32ELNS_15FloatRoundStyleE2ENS8_6thread14UnaryTransform8IdentityEEES1H_bEENS_8epilogue11threadblock8EpilogueIS7_S19_Li1ENS1K_22PredicatedTileIteratorINS1K_26OutputTileOptimalThreadMapINS1K_15OutputTileShapeILi128ELi4ELi4ELi2ELi1EEENS1O_ILi1ELi2ELi2ELi1ELi4EEELi128ELi4ELi32EEEfLb0ESL_Lb0EEENS1J_4warp29FragmentIteratorVoltaTensorOpIS10_NS6_ILi32ELi32ELi4EEEfSS_EENS1T_25TileIteratorVoltaTensorOpIS10_S1V_fSS_EENS1K_18SharedLoadIteratorINS1R_18CompactedThreadMapEfLi8EEENS1J_6thread7ConvertIfLi4EfLS1D_2EEENSB_ILi0ELi2EEELi1ELi1EEENS4_38GemmSplitKHorizontalThreadblockSwizzleEEEEEvNT_6ParamsE:
	.zero		1128


//--------------------- SYMBOLS --------------------------

	.type		.nv.reservedSmem.offset0,@object
	.size		.nv.reservedSmem.offset0,0x4
	.type		.nv.reservedSmem.cap,@object
	.size		.nv.reservedSmem.cap,0x4
